//
// Generated by NVIDIA NVVM Compiler
//
// Compiler Build ID: CL-36424714
// Cuda compilation tools, release 13.0, V13.0.88
// Based on NVVM 20.0.0
//

.version 9.0
.target sm_100
.address_size 64

	// .globl	_Z14computeManyMD5PKciiPi
.extern .func  (.param .b32 func_retval0) vprintf
(
	.param .b64 vprintf_param_0,
	.param .b64 vprintf_param_1
)
;
.const .align 4 .b8 K[256];
.const .align 4 .b8 s[256];
.const .align 4 .u32 A_init;
.const .align 4 .u32 B_init;
.const .align 4 .u32 C_init;
.const .align 4 .u32 D_init;
.const .align 4 .b8 target_md5_hash_bytes[16];
.global .align 1 .b8 $str[74] = {10, 10, 70, 111, 117, 110, 100, 32, 112, 97, 115, 115, 119, 111, 114, 100, 10, 84, 104, 114, 101, 97, 100, 32, 37, 100, 32, 40, 32, 37, 100, 32, 32, 37, 100, 32, 41, 58, 32, 70, 105, 110, 97, 108, 32, 65, 58, 32, 37, 117, 44, 32, 66, 58, 32, 37, 117, 44, 32, 67, 58, 32, 37, 117, 44, 32, 68, 58, 32, 37, 117, 10, 10};

.visible .entry _Z14computeManyMD5PKciiPi(
	.param .u64 .ptr .align 1 _Z14computeManyMD5PKciiPi_param_0,
	.param .u32 _Z14computeManyMD5PKciiPi_param_1,
	.param .u32 _Z14computeManyMD5PKciiPi_param_2,
	.param .u64 .ptr .align 1 _Z14computeManyMD5PKciiPi_param_3
)
{
	.local .align 16 .b8 	__local_depot0[96];
	.reg .b64 	%SP;
	.reg .b64 	%SPL;
	.reg .pred 	%p<31>;
	.reg .b16 	%rs<3>;
	.reg .b32 	%r<265>;
	.reg .b64 	%rd<59>;

	mov.u64 	%SPL, __local_depot0;
	cvta.local.u64 	%SP, %SPL;
	ld.param.u64 	%rd12, [_Z14computeManyMD5PKciiPi_param_0];
	ld.param.u32 	%r73, [_Z14computeManyMD5PKciiPi_param_1];
	ld.param.u32 	%r72, [_Z14computeManyMD5PKciiPi_param_2];
	ld.param.u64 	%rd11, [_Z14computeManyMD5PKciiPi_param_3];
	cvta.to.global.u64 	%rd1, %rd12;
	add.u64 	%rd2, %SPL, 0;
	mov.u32 	%r1, %ctaid.x;
	mov.u32 	%r74, %ntid.x;
	mov.u32 	%r2, %tid.x;
	mad.lo.s32 	%r3, %r1, %r74, %r2;
	setp.gt.s32 	%p1, %r3, %r73;
	@%p1 bra 	$L__BB0_45;
	ld.const.u32 	%r4, [A_init];
	ld.const.u32 	%r5, [B_init];
	ld.const.u32 	%r6, [C_init];
	ld.const.u32 	%r7, [D_init];
	mov.b32 	%r75, 0;
	st.local.v4.u32 	[%rd2], {%r75, %r75, %r75, %r75};
	st.local.v4.u32 	[%rd2+16], {%r75, %r75, %r75, %r75};
	st.local.v4.u32 	[%rd2+32], {%r75, %r75, %r75, %r75};
	st.local.v4.u32 	[%rd2+48], {%r75, %r75, %r75, %r75};
	mul.lo.s32 	%r76, %r72, %r3;
	cvt.s64.s32 	%rd3, %r76;
	setp.lt.s32 	%p2, %r72, 1;
	@%p2 bra 	$L__BB0_13;
	and.b32  	%r8, %r72, 7;
	setp.lt.u32 	%p3, %r72, 8;
	mov.b32 	%r250, 0;
	@%p3 bra 	$L__BB0_5;
	and.b32  	%r250, %r72, 2147483640;
	neg.s32 	%r248, %r250;
	add.s64 	%rd14, %rd3, %rd1;
	add.s64 	%rd57, %rd14, 3;
	mov.u64 	%rd58, %rd2;
$L__BB0_4:
	.pragma "nounroll";
	ld.global.s8 	%r78, [%rd57+-3];
	ld.local.v2.u32 	{%r79, %r80}, [%rd58];
	or.b32  	%r81, %r79, %r78;
	ld.global.s8 	%rs1, [%rd57+-2];
	mul.wide.s16 	%r82, %rs1, 256;
	or.b32  	%r83, %r82, %r81;
	ld.global.s8 	%r84, [%rd57+-1];
	shl.b32 	%r85, %r84, 16;
	or.b32  	%r86, %r85, %r83;
	ld.global.u8 	%r87, [%rd57];
	shl.b32 	%r88, %r87, 24;
	or.b32  	%r89, %r88, %r86;
	ld.global.s8 	%r90, [%rd57+1];
	or.b32  	%r91, %r80, %r90;
	ld.global.s8 	%rs2, [%rd57+2];
	mul.wide.s16 	%r92, %rs2, 256;
	or.b32  	%r93, %r92, %r91;
	ld.global.s8 	%r94, [%rd57+3];
	shl.b32 	%r95, %r94, 16;
	or.b32  	%r96, %r95, %r93;
	ld.global.u8 	%r97, [%rd57+4];
	shl.b32 	%r98, %r97, 24;
	or.b32  	%r99, %r98, %r96;
	st.local.v2.u32 	[%rd58], {%r89, %r99};
	add.s32 	%r248, %r248, 8;
	add.s64 	%rd58, %rd58, 8;
	add.s64 	%rd57, %rd57, 8;
	setp.ne.s32 	%p4, %r248, 0;
	@%p4 bra 	$L__BB0_4;
$L__BB0_5:
	setp.eq.s32 	%p5, %r8, 0;
	@%p5 bra 	$L__BB0_13;
	and.b32  	%r14, %r72, 3;
	setp.lt.u32 	%p6, %r8, 4;
	@%p6 bra 	$L__BB0_8;
	cvt.u64.u32 	%rd15, %r250;
	add.s64 	%rd16, %rd15, %rd3;
	add.s64 	%rd17, %rd1, %rd16;
	ld.global.s8 	%r100, [%rd17];
	and.b32  	%r101, %r250, 2147483644;
	cvt.u64.u32 	%rd18, %r101;
	add.s64 	%rd19, %rd2, %rd18;
	ld.local.u32 	%r102, [%rd19];
	or.b32  	%r103, %r100, %r102;
	st.local.u32 	[%rd19], %r103;
	add.s32 	%r104, %r250, 1;
	ld.global.s8 	%r105, [%rd17+1];
	shl.b32 	%r106, %r104, 3;
	and.b32  	%r107, %r106, 24;
	shl.b32 	%r108, %r105, %r107;
	and.b32  	%r109, %r104, 2147483644;
	cvt.u64.u32 	%rd20, %r109;
	add.s64 	%rd21, %rd2, %rd20;
	ld.local.u32 	%r110, [%rd21];
	or.b32  	%r111, %r108, %r110;
	st.local.u32 	[%rd21], %r111;
	add.s32 	%r112, %r250, 2;
	ld.global.s8 	%r113, [%rd17+2];
	shl.b32 	%r114, %r112, 3;
	and.b32  	%r115, %r114, 24;
	shl.b32 	%r116, %r113, %r115;
	and.b32  	%r117, %r112, -4;
	cvt.u64.u32 	%rd22, %r117;
	add.s64 	%rd23, %rd2, %rd22;
	ld.local.u32 	%r118, [%rd23];
	or.b32  	%r119, %r116, %r118;
	st.local.u32 	[%rd23], %r119;
	add.s32 	%r120, %r250, 3;
	ld.global.s8 	%r121, [%rd17+3];
	shl.b32 	%r122, %r120, 3;
	and.b32  	%r123, %r122, 24;
	shl.b32 	%r124, %r121, %r123;
	and.b32  	%r125, %r120, -4;
	cvt.u64.u32 	%rd24, %r125;
	add.s64 	%rd25, %rd2, %rd24;
	ld.local.u32 	%r126, [%rd25];
	or.b32  	%r127, %r124, %r126;
	st.local.u32 	[%rd25], %r127;
	add.s32 	%r250, %r250, 4;
$L__BB0_8:
	setp.eq.s32 	%p7, %r14, 0;
	@%p7 bra 	$L__BB0_13;
	setp.eq.s32 	%p8, %r14, 1;
	@%p8 bra 	$L__BB0_11;
	cvt.u64.u32 	%rd26, %r250;
	add.s64 	%rd27, %rd26, %rd3;
	add.s64 	%rd28, %rd1, %rd27;
	ld.global.s8 	%r128, [%rd28];
	shl.b32 	%r129, %r250, 3;
	and.b32  	%r130, %r129, 24;
	shl.b32 	%r131, %r128, %r130;
	and.b32  	%r132, %r250, -4;
	cvt.u64.u32 	%rd29, %r132;
	add.s64 	%rd30, %rd2, %rd29;
	ld.local.u32 	%r133, [%rd30];
	or.b32  	%r134, %r131, %r133;
	st.local.u32 	[%rd30], %r134;
	add.s32 	%r135, %r250, 1;
	ld.global.s8 	%r136, [%rd28+1];
	shl.b32 	%r137, %r135, 3;
	and.b32  	%r138, %r137, 24;
	shl.b32 	%r139, %r136, %r138;
	and.b32  	%r140, %r135, -4;
	cvt.u64.u32 	%rd31, %r140;
	add.s64 	%rd32, %rd2, %rd31;
	ld.local.u32 	%r141, [%rd32];
	or.b32  	%r142, %r139, %r141;
	st.local.u32 	[%rd32], %r142;
	add.s32 	%r250, %r250, 2;
$L__BB0_11:
	and.b32  	%r143, %r72, 1;
	setp.eq.b32 	%p9, %r143, 1;
	not.pred 	%p10, %p9;
	@%p10 bra 	$L__BB0_13;
	cvt.u64.u32 	%rd33, %r250;
	add.s64 	%rd34, %rd33, %rd3;
	add.s64 	%rd35, %rd1, %rd34;
	ld.global.s8 	%r144, [%rd35];
	shl.b32 	%r145, %r250, 3;
	and.b32  	%r146, %r145, 24;
	shl.b32 	%r147, %r144, %r146;
	and.b32  	%r148, %r250, -4;
	cvt.u64.u32 	%rd36, %r148;
	add.s64 	%rd37, %rd2, %rd36;
	ld.local.u32 	%r149, [%rd37];
	or.b32  	%r150, %r147, %r149;
	st.local.u32 	[%rd37], %r150;
$L__BB0_13:
	shr.s32 	%r152, %r72, 31;
	shr.u32 	%r153, %r152, 30;
	add.s32 	%r154, %r72, %r153;
	and.b32  	%r155, %r154, 536870908;
	sub.s32 	%r156, %r72, %r155;
	shl.b32 	%r157, %r156, 3;
	mov.b32 	%r158, 1;
	shl.b32 	%r159, %r158, %r157;
	shr.s32 	%r160, %r154, 2;
	mul.wide.s32 	%rd38, %r160, 4;
	add.s64 	%rd39, %rd2, %rd38;
	ld.local.u32 	%r161, [%rd39];
	or.b32  	%r162, %r161, %r159;
	st.local.u32 	[%rd39], %r162;
	mul.wide.s32 	%rd40, %r72, 8;
	st.local.u64 	[%rd2+56], %rd40;
	mov.b32 	%r252, 0;
	mov.u64 	%rd42, K;
	mov.u64 	%rd45, s;
	mov.u32 	%r253, %r7;
	mov.u32 	%r254, %r6;
	mov.u32 	%r255, %r5;
	mov.u32 	%r256, %r4;
$L__BB0_14:
	setp.gt.u32 	%p11, %r252, 15;
	@%p11 bra 	$L__BB0_16;
	and.b32  	%r172, %r254, %r255;
	not.b32 	%r173, %r255;
	and.b32  	%r174, %r253, %r173;
	or.b32  	%r257, %r174, %r172;
	mov.u32 	%r258, %r252;
	bra.uni 	$L__BB0_21;
$L__BB0_16:
	setp.gt.u32 	%p12, %r252, 31;
	@%p12 bra 	$L__BB0_18;
	and.b32  	%r168, %r253, %r255;
	not.b32 	%r169, %r253;
	and.b32  	%r170, %r254, %r169;
	or.b32  	%r257, %r168, %r170;
	mad.lo.s32 	%r171, %r252, 5, 1;
	and.b32  	%r258, %r171, 13;
	bra.uni 	$L__BB0_21;
$L__BB0_18:
	setp.gt.u32 	%p13, %r252, 47;
	@%p13 bra 	$L__BB0_20;
	xor.b32  	%r166, %r254, %r255;
	xor.b32  	%r257, %r166, %r253;
	mad.lo.s32 	%r167, %r252, 3, 5;
	and.b32  	%r258, %r167, 13;
	bra.uni 	$L__BB0_21;
$L__BB0_20:
	not.b32 	%r163, %r253;
	or.b32  	%r164, %r255, %r163;
	xor.b32  	%r257, %r164, %r254;
	mul.lo.s32 	%r165, %r252, 7;
	and.b32  	%r258, %r165, 12;
$L__BB0_21:
	add.s32 	%r175, %r257, %r256;
	mul.wide.u32 	%rd41, %r252, 4;
	add.s64 	%rd9, %rd42, %rd41;
	ld.const.u32 	%r176, [%rd9];
	add.s32 	%r177, %r175, %r176;
	mul.wide.u32 	%rd43, %r258, 4;
	add.s64 	%rd44, %rd2, %rd43;
	ld.local.u32 	%r178, [%rd44];
	add.s32 	%r179, %r177, %r178;
	add.s64 	%rd10, %rd45, %rd41;
	ld.const.u32 	%r180, [%rd10];
	shl.b32 	%r181, %r179, %r180;
	add.s32 	%r256, %r181, %r255;
	add.s32 	%r260, %r252, 1;
	setp.lt.u32 	%p14, %r252, 15;
	@%p14 bra 	$L__BB0_27;
	setp.lt.u32 	%p15, %r252, 31;
	@%p15 bra 	$L__BB0_26;
	setp.lt.u32 	%p16, %r252, 47;
	@%p16 bra 	$L__BB0_25;
	not.b32 	%r182, %r254;
	or.b32  	%r183, %r256, %r182;
	xor.b32  	%r259, %r183, %r255;
	mul.lo.s32 	%r184, %r260, 7;
	and.b32  	%r260, %r184, 15;
	bra.uni 	$L__BB0_28;
$L__BB0_25:
	xor.b32  	%r185, %r255, %r256;
	xor.b32  	%r259, %r185, %r254;
	mad.lo.s32 	%r186, %r260, 3, 5;
	and.b32  	%r260, %r186, 12;
	bra.uni 	$L__BB0_28;
$L__BB0_26:
	and.b32  	%r187, %r254, %r256;
	not.b32 	%r188, %r254;
	and.b32  	%r189, %r255, %r188;
	or.b32  	%r259, %r187, %r189;
	mad.lo.s32 	%r190, %r260, 5, 1;
	and.b32  	%r260, %r190, 14;
	bra.uni 	$L__BB0_28;
$L__BB0_27:
	and.b32  	%r191, %r255, %r256;
	not.b32 	%r192, %r256;
	and.b32  	%r193, %r254, %r192;
	or.b32  	%r259, %r193, %r191;
$L__BB0_28:
	add.s32 	%r194, %r259, %r253;
	ld.const.u32 	%r195, [%rd9+4];
	add.s32 	%r196, %r194, %r195;
	mul.wide.u32 	%rd46, %r260, 4;
	add.s64 	%rd47, %rd2, %rd46;
	ld.local.u32 	%r197, [%rd47];
	add.s32 	%r198, %r196, %r197;
	ld.const.u32 	%r199, [%rd10+4];
	shl.b32 	%r200, %r198, %r199;
	add.s32 	%r253, %r200, %r256;
	add.s32 	%r262, %r252, 2;
	setp.lt.u32 	%p17, %r252, 14;
	@%p17 bra 	$L__BB0_34;
	setp.lt.u32 	%p18, %r252, 30;
	@%p18 bra 	$L__BB0_33;
	setp.lt.u32 	%p19, %r252, 46;
	@%p19 bra 	$L__BB0_32;
	not.b32 	%r201, %r255;
	or.b32  	%r202, %r253, %r201;
	xor.b32  	%r261, %r202, %r256;
	mul.lo.s32 	%r203, %r262, 7;
	and.b32  	%r262, %r203, 14;
	bra.uni 	$L__BB0_35;
$L__BB0_32:
	xor.b32  	%r204, %r256, %r253;
	xor.b32  	%r261, %r204, %r255;
	mad.lo.s32 	%r205, %r262, 3, 5;
	and.b32  	%r262, %r205, 15;
	bra.uni 	$L__BB0_35;
$L__BB0_33:
	and.b32  	%r206, %r255, %r253;
	not.b32 	%r207, %r255;
	and.b32  	%r208, %r256, %r207;
	or.b32  	%r261, %r206, %r208;
	mad.lo.s32 	%r209, %r262, 5, 1;
	and.b32  	%r262, %r209, 15;
	bra.uni 	$L__BB0_35;
$L__BB0_34:
	and.b32  	%r210, %r256, %r253;
	not.b32 	%r211, %r253;
	and.b32  	%r212, %r255, %r211;
	or.b32  	%r261, %r212, %r210;
$L__BB0_35:
	add.s32 	%r213, %r261, %r254;
	ld.const.u32 	%r214, [%rd9+8];
	add.s32 	%r215, %r213, %r214;
	mul.wide.u32 	%rd48, %r262, 4;
	add.s64 	%rd49, %rd2, %rd48;
	ld.local.u32 	%r216, [%rd49];
	add.s32 	%r217, %r215, %r216;
	ld.const.u32 	%r218, [%rd10+8];
	shl.b32 	%r219, %r217, %r218;
	add.s32 	%r254, %r219, %r253;
	add.s32 	%r264, %r252, 3;
	setp.lt.u32 	%p20, %r252, 13;
	@%p20 bra 	$L__BB0_41;
	setp.lt.u32 	%p21, %r252, 29;
	@%p21 bra 	$L__BB0_40;
	setp.lt.u32 	%p22, %r252, 45;
	@%p22 bra 	$L__BB0_39;
	not.b32 	%r220, %r256;
	or.b32  	%r221, %r254, %r220;
	xor.b32  	%r263, %r221, %r253;
	mul.lo.s32 	%r222, %r264, 7;
	and.b32  	%r264, %r222, 13;
	bra.uni 	$L__BB0_42;
$L__BB0_39:
	xor.b32  	%r223, %r253, %r254;
	xor.b32  	%r263, %r223, %r256;
	mad.lo.s32 	%r224, %r264, 3, 5;
	and.b32  	%r264, %r224, 14;
	bra.uni 	$L__BB0_42;
$L__BB0_40:
	and.b32  	%r225, %r256, %r254;
	not.b32 	%r226, %r256;
	and.b32  	%r227, %r253, %r226;
	or.b32  	%r263, %r225, %r227;
	mad.lo.s32 	%r228, %r264, 5, 1;
	and.b32  	%r264, %r228, 12;
	bra.uni 	$L__BB0_42;
$L__BB0_41:
	and.b32  	%r229, %r253, %r254;
	not.b32 	%r230, %r254;
	and.b32  	%r231, %r256, %r230;
	or.b32  	%r263, %r231, %r229;
$L__BB0_42:
	add.s32 	%r232, %r263, %r255;
	ld.const.u32 	%r233, [%rd9+12];
	add.s32 	%r234, %r232, %r233;
	mul.wide.u32 	%rd50, %r264, 4;
	add.s64 	%rd51, %rd2, %rd50;
	ld.local.u32 	%r235, [%rd51];
	add.s32 	%r236, %r234, %r235;
	ld.const.u32 	%r237, [%rd10+12];
	shl.b32 	%r238, %r236, %r237;
	add.s32 	%r255, %r238, %r254;
	add.s32 	%r252, %r252, 4;
	setp.ne.s32 	%p23, %r252, 64;
	@%p23 bra 	$L__BB0_14;
	add.s32 	%r68, %r4, %r256;
	add.s32 	%r69, %r5, %r255;
	add.s32 	%r70, %r6, %r254;
	add.s32 	%r71, %r7, %r253;
	ld.const.u32 	%r239, [target_md5_hash_bytes];
	setp.ne.s32 	%p24, %r68, %r239;
	ld.const.u32 	%r240, [target_md5_hash_bytes+4];
	setp.ne.s32 	%p25, %r69, %r240;
	or.pred  	%p26, %p24, %p25;
	ld.const.u32 	%r242, [target_md5_hash_bytes+8];
	setp.ne.s32 	%p27, %r70, %r242;
	or.pred  	%p28, %p26, %p27;
	ld.const.u32 	%r244, [target_md5_hash_bytes+12];
	setp.ne.s32 	%p29, %r71, %r244;
	or.pred  	%p30, %p28, %p29;
	@%p30 bra 	$L__BB0_45;
	add.u64 	%rd52, %SP, 64;
	add.u64 	%rd53, %SPL, 64;
	st.local.v2.u32 	[%rd53], {%r3, %r1};
	st.local.v2.u32 	[%rd53+8], {%r2, %r68};
	st.local.v2.u32 	[%rd53+16], {%r69, %r70};
	st.local.u32 	[%rd53+24], %r71;
	mov.u64 	%rd54, $str;
	cvta.global.u64 	%rd55, %rd54;
	{ // callseq 0, 0
	.param .b64 param0;
	st.param.b64 	[param0], %rd55;
	.param .b64 param1;
	st.param.b64 	[param1], %rd52;
	.param .b32 retval0;
	call.uni (retval0), 
	vprintf, 
	(
	param0, 
	param1
	);
	ld.param.b32 	%r246, [retval0];
	} // callseq 0
	cvta.to.global.u64 	%rd56, %rd11;
	st.global.u32 	[%rd56], %r3;
$L__BB0_45:
	ret;

}
	// .globl	_Z13computeOneMD5PKciPj
.visible .entry _Z13computeOneMD5PKciPj(
	.param .u64 .ptr .align 1 _Z13computeOneMD5PKciPj_param_0,
	.param .u32 _Z13computeOneMD5PKciPj_param_1,
	.param .u64 .ptr .align 1 _Z13computeOneMD5PKciPj_param_2
)
{
	.local .align 16 .b8 	__local_depot1[64];
	.reg .b64 	%SP;
	.reg .b64 	%SPL;
	.reg .pred 	%p<23>;
	.reg .b16 	%rs<5>;
	.reg .b32 	%r<327>;
	.reg .b64 	%rd<65>;

	mov.u64 	%SPL, __local_depot1;
	ld.param.u64 	%rd14, [_Z13computeOneMD5PKciPj_param_0];
	ld.param.u32 	%r74, [_Z13computeOneMD5PKciPj_param_1];
	ld.param.u64 	%rd13, [_Z13computeOneMD5PKciPj_param_2];
	cvta.to.global.u64 	%rd1, %rd14;
	add.u64 	%rd2, %SPL, 0;
	ld.const.u32 	%r1, [A_init];
	ld.const.u32 	%r2, [B_init];
	ld.const.u32 	%r3, [C_init];
	ld.const.u32 	%r4, [D_init];
	mov.b32 	%r75, 0;
	st.local.v4.u32 	[%rd2], {%r75, %r75, %r75, %r75};
	st.local.v4.u32 	[%rd2+16], {%r75, %r75, %r75, %r75};
	st.local.v4.u32 	[%rd2+32], {%r75, %r75, %r75, %r75};
	st.local.v4.u32 	[%rd2+48], {%r75, %r75, %r75, %r75};
	setp.lt.s32 	%p1, %r74, 1;
	@%p1 bra 	$L__BB1_13;
	and.b32  	%r5, %r74, 15;
	setp.lt.u32 	%p2, %r74, 16;
	mov.b32 	%r309, 0;
	@%p2 bra 	$L__BB1_4;
	and.b32  	%r309, %r74, 2147483632;
	neg.s32 	%r307, %r309;
	add.s64 	%rd62, %rd1, 7;
	mov.u64 	%rd63, %rd2;
$L__BB1_3:
	.pragma "nounroll";
	ld.global.s8 	%r77, [%rd62+-7];
	ld.local.v4.u32 	{%r78, %r79, %r80, %r81}, [%rd63];
	or.b32  	%r82, %r78, %r77;
	ld.global.s8 	%rs1, [%rd62+-6];
	mul.wide.s16 	%r83, %rs1, 256;
	or.b32  	%r84, %r83, %r82;
	ld.global.s8 	%r85, [%rd62+-5];
	shl.b32 	%r86, %r85, 16;
	or.b32  	%r87, %r86, %r84;
	ld.global.u8 	%r88, [%rd62+-4];
	shl.b32 	%r89, %r88, 24;
	or.b32  	%r90, %r89, %r87;
	ld.global.s8 	%r91, [%rd62+-3];
	or.b32  	%r92, %r79, %r91;
	ld.global.s8 	%rs2, [%rd62+-2];
	mul.wide.s16 	%r93, %rs2, 256;
	or.b32  	%r94, %r93, %r92;
	ld.global.s8 	%r95, [%rd62+-1];
	shl.b32 	%r96, %r95, 16;
	or.b32  	%r97, %r96, %r94;
	ld.global.u8 	%r98, [%rd62];
	shl.b32 	%r99, %r98, 24;
	or.b32  	%r100, %r99, %r97;
	ld.global.s8 	%r101, [%rd62+1];
	or.b32  	%r102, %r80, %r101;
	ld.global.s8 	%rs3, [%rd62+2];
	mul.wide.s16 	%r103, %rs3, 256;
	or.b32  	%r104, %r103, %r102;
	ld.global.s8 	%r105, [%rd62+3];
	shl.b32 	%r106, %r105, 16;
	or.b32  	%r107, %r106, %r104;
	ld.global.u8 	%r108, [%rd62+4];
	shl.b32 	%r109, %r108, 24;
	or.b32  	%r110, %r109, %r107;
	ld.global.s8 	%r111, [%rd62+5];
	or.b32  	%r112, %r81, %r111;
	ld.global.s8 	%rs4, [%rd62+6];
	mul.wide.s16 	%r113, %rs4, 256;
	or.b32  	%r114, %r113, %r112;
	ld.global.s8 	%r115, [%rd62+7];
	shl.b32 	%r116, %r115, 16;
	or.b32  	%r117, %r116, %r114;
	ld.global.u8 	%r118, [%rd62+8];
	shl.b32 	%r119, %r118, 24;
	or.b32  	%r120, %r119, %r117;
	st.local.v4.u32 	[%rd63], {%r90, %r100, %r110, %r120};
	add.s32 	%r307, %r307, 16;
	add.s64 	%rd63, %rd63, 16;
	add.s64 	%rd62, %rd62, 16;
	setp.ne.s32 	%p3, %r307, 0;
	@%p3 bra 	$L__BB1_3;
$L__BB1_4:
	setp.eq.s32 	%p4, %r5, 0;
	@%p4 bra 	$L__BB1_13;
	and.b32  	%r11, %r74, 7;
	setp.lt.u32 	%p5, %r5, 8;
	@%p5 bra 	$L__BB1_7;
	cvt.u64.u32 	%rd16, %r309;
	add.s64 	%rd17, %rd1, %rd16;
	ld.global.s8 	%r121, [%rd17];
	and.b32  	%r122, %r309, 2147483644;
	cvt.u64.u32 	%rd18, %r122;
	add.s64 	%rd19, %rd2, %rd18;
	ld.local.u32 	%r123, [%rd19];
	or.b32  	%r124, %r121, %r123;
	st.local.u32 	[%rd19], %r124;
	add.s32 	%r125, %r309, 1;
	ld.global.s8 	%r126, [%rd17+1];
	shl.b32 	%r127, %r125, 3;
	and.b32  	%r128, %r127, 24;
	shl.b32 	%r129, %r126, %r128;
	and.b32  	%r130, %r125, 2147483644;
	cvt.u64.u32 	%rd20, %r130;
	add.s64 	%rd21, %rd2, %rd20;
	ld.local.u32 	%r131, [%rd21];
	or.b32  	%r132, %r129, %r131;
	st.local.u32 	[%rd21], %r132;
	add.s32 	%r133, %r309, 2;
	ld.global.s8 	%r134, [%rd17+2];
	shl.b32 	%r135, %r133, 3;
	and.b32  	%r136, %r135, 24;
	shl.b32 	%r137, %r134, %r136;
	and.b32  	%r138, %r133, -4;
	cvt.u64.u32 	%rd22, %r138;
	add.s64 	%rd23, %rd2, %rd22;
	ld.local.u32 	%r139, [%rd23];
	or.b32  	%r140, %r137, %r139;
	st.local.u32 	[%rd23], %r140;
	add.s32 	%r141, %r309, 3;
	ld.global.s8 	%r142, [%rd17+3];
	shl.b32 	%r143, %r141, 3;
	and.b32  	%r144, %r143, 24;
	shl.b32 	%r145, %r142, %r144;
	and.b32  	%r146, %r141, -4;
	cvt.u64.u32 	%rd24, %r146;
	add.s64 	%rd25, %rd2, %rd24;
	ld.local.u32 	%r147, [%rd25];
	or.b32  	%r148, %r145, %r147;
	st.local.u32 	[%rd25], %r148;
	add.s32 	%r149, %r309, 4;
	ld.global.s8 	%r150, [%rd17+4];
	and.b32  	%r151, %r149, -4;
	cvt.u64.u32 	%rd26, %r151;
	add.s64 	%rd27, %rd2, %rd26;
	ld.local.u32 	%r152, [%rd27];
	or.b32  	%r153, %r150, %r152;
	st.local.u32 	[%rd27], %r153;
	add.s32 	%r154, %r309, 5;
	ld.global.s8 	%r155, [%rd17+5];
	shl.b32 	%r156, %r154, 3;
	and.b32  	%r157, %r156, 24;
	shl.b32 	%r158, %r155, %r157;
	and.b32  	%r159, %r154, -4;
	cvt.u64.u32 	%rd28, %r159;
	add.s64 	%rd29, %rd2, %rd28;
	ld.local.u32 	%r160, [%rd29];
	or.b32  	%r161, %r158, %r160;
	st.local.u32 	[%rd29], %r161;
	add.s32 	%r162, %r309, 6;
	ld.global.s8 	%r163, [%rd17+6];
	shl.b32 	%r164, %r162, 3;
	and.b32  	%r165, %r164, 24;
	shl.b32 	%r166, %r163, %r165;
	and.b32  	%r167, %r162, -4;
	cvt.u64.u32 	%rd30, %r167;
	add.s64 	%rd31, %rd2, %rd30;
	ld.local.u32 	%r168, [%rd31];
	or.b32  	%r169, %r166, %r168;
	st.local.u32 	[%rd31], %r169;
	add.s32 	%r170, %r309, 7;
	ld.global.s8 	%r171, [%rd17+7];
	shl.b32 	%r172, %r170, 3;
	and.b32  	%r173, %r172, 24;
	shl.b32 	%r174, %r171, %r173;
	and.b32  	%r175, %r170, -4;
	cvt.u64.u32 	%rd32, %r175;
	add.s64 	%rd33, %rd2, %rd32;
	ld.local.u32 	%r176, [%rd33];
	or.b32  	%r177, %r174, %r176;
	st.local.u32 	[%rd33], %r177;
	add.s32 	%r309, %r309, 8;
$L__BB1_7:
	setp.eq.s32 	%p6, %r11, 0;
	@%p6 bra 	$L__BB1_13;
	and.b32  	%r14, %r74, 3;
	setp.lt.u32 	%p7, %r11, 4;
	@%p7 bra 	$L__BB1_10;
	cvt.u64.u32 	%rd34, %r309;
	add.s64 	%rd35, %rd1, %rd34;
	ld.global.s8 	%r178, [%rd35];
	shl.b32 	%r179, %r309, 3;
	and.b32  	%r180, %r179, 24;
	shl.b32 	%r181, %r178, %r180;
	and.b32  	%r182, %r309, -4;
	cvt.u64.u32 	%rd36, %r182;
	add.s64 	%rd37, %rd2, %rd36;
	ld.local.u32 	%r183, [%rd37];
	or.b32  	%r184, %r181, %r183;
	st.local.u32 	[%rd37], %r184;
	add.s32 	%r185, %r309, 1;
	ld.global.s8 	%r186, [%rd35+1];
	shl.b32 	%r187, %r185, 3;
	and.b32  	%r188, %r187, 24;
	shl.b32 	%r189, %r186, %r188;
	and.b32  	%r190, %r185, -4;
	cvt.u64.u32 	%rd38, %r190;
	add.s64 	%rd39, %rd2, %rd38;
	ld.local.u32 	%r191, [%rd39];
	or.b32  	%r192, %r189, %r191;
	st.local.u32 	[%rd39], %r192;
	add.s32 	%r193, %r309, 2;
	ld.global.s8 	%r194, [%rd35+2];
	shl.b32 	%r195, %r193, 3;
	and.b32  	%r196, %r195, 24;
	shl.b32 	%r197, %r194, %r196;
	and.b32  	%r198, %r193, -4;
	cvt.u64.u32 	%rd40, %r198;
	add.s64 	%rd41, %rd2, %rd40;
	ld.local.u32 	%r199, [%rd41];
	or.b32  	%r200, %r197, %r199;
	st.local.u32 	[%rd41], %r200;
	add.s32 	%r201, %r309, 3;
	ld.global.s8 	%r202, [%rd35+3];
	shl.b32 	%r203, %r201, 3;
	and.b32  	%r204, %r203, 24;
	shl.b32 	%r205, %r202, %r204;
	and.b32  	%r206, %r201, -4;
	cvt.u64.u32 	%rd42, %r206;
	add.s64 	%rd43, %rd2, %rd42;
	ld.local.u32 	%r207, [%rd43];
	or.b32  	%r208, %r205, %r207;
	st.local.u32 	[%rd43], %r208;
	add.s32 	%r309, %r309, 4;
$L__BB1_10:
	setp.eq.s32 	%p8, %r14, 0;
	@%p8 bra 	$L__BB1_13;
	shl.b32 	%r312, %r309, 3;
	cvt.u64.u32 	%rd44, %r309;
	add.s64 	%rd64, %rd1, %rd44;
	neg.s32 	%r311, %r14;
$L__BB1_12:
	.pragma "nounroll";
	ld.global.s8 	%r209, [%rd64];
	and.b32  	%r210, %r312, 24;
	shl.b32 	%r211, %r209, %r210;
	and.b32  	%r212, %r309, -4;
	cvt.u64.u32 	%rd45, %r212;
	add.s64 	%rd46, %rd2, %rd45;
	ld.local.u32 	%r213, [%rd46];
	or.b32  	%r214, %r211, %r213;
	st.local.u32 	[%rd46], %r214;
	add.s32 	%r309, %r309, 1;
	add.s32 	%r312, %r312, 8;
	add.s64 	%rd64, %rd64, 1;
	add.s32 	%r311, %r311, 1;
	setp.ne.s32 	%p9, %r311, 0;
	@%p9 bra 	$L__BB1_12;
$L__BB1_13:
	shr.s32 	%r216, %r74, 31;
	shr.u32 	%r217, %r216, 30;
	add.s32 	%r218, %r74, %r217;
	and.b32  	%r219, %r218, 536870908;
	sub.s32 	%r220, %r74, %r219;
	shl.b32 	%r221, %r220, 3;
	mov.b32 	%r222, 1;
	shl.b32 	%r223, %r222, %r221;
	shr.s32 	%r224, %r218, 2;
	mul.wide.s32 	%rd47, %r224, 4;
	add.s64 	%rd48, %rd2, %rd47;
	ld.local.u32 	%r225, [%rd48];
	or.b32  	%r226, %r225, %r223;
	st.local.u32 	[%rd48], %r226;
	mul.wide.s32 	%rd49, %r74, 8;
	st.local.u64 	[%rd2+56], %rd49;
	mov.b32 	%r314, 0;
	mov.u64 	%rd51, K;
	mov.u64 	%rd54, s;
	mov.u32 	%r315, %r1;
	mov.u32 	%r316, %r2;
	mov.u32 	%r317, %r3;
	mov.u32 	%r318, %r4;
$L__BB1_14:
	setp.gt.u32 	%p10, %r314, 15;
	@%p10 bra 	$L__BB1_16;
	and.b32  	%r236, %r316, %r317;
	not.b32 	%r237, %r316;
	and.b32  	%r238, %r318, %r237;
	or.b32  	%r319, %r236, %r238;
	mov.u32 	%r320, %r314;
	bra.uni 	$L__BB1_21;
$L__BB1_16:
	setp.gt.u32 	%p11, %r314, 31;
	@%p11 bra 	$L__BB1_18;
	and.b32  	%r232, %r316, %r318;
	not.b32 	%r233, %r318;
	and.b32  	%r234, %r317, %r233;
	or.b32  	%r319, %r232, %r234;
	mad.lo.s32 	%r235, %r314, 5, 1;
	and.b32  	%r320, %r235, 13;
	bra.uni 	$L__BB1_21;
$L__BB1_18:
	setp.gt.u32 	%p12, %r314, 47;
	@%p12 bra 	$L__BB1_20;
	xor.b32  	%r230, %r317, %r318;
	xor.b32  	%r319, %r230, %r316;
	mad.lo.s32 	%r231, %r314, 3, 5;
	and.b32  	%r320, %r231, 13;
	bra.uni 	$L__BB1_21;
$L__BB1_20:
	not.b32 	%r227, %r318;
	or.b32  	%r228, %r316, %r227;
	xor.b32  	%r319, %r228, %r317;
	mul.lo.s32 	%r229, %r314, 7;
	and.b32  	%r320, %r229, 12;
$L__BB1_21:
	add.s32 	%r239, %r319, %r315;
	mul.wide.u32 	%rd50, %r314, 4;
	add.s64 	%rd11, %rd51, %rd50;
	ld.const.u32 	%r240, [%rd11];
	add.s32 	%r241, %r239, %r240;
	mul.wide.u32 	%rd52, %r320, 4;
	add.s64 	%rd53, %rd2, %rd52;
	ld.local.u32 	%r242, [%rd53];
	add.s32 	%r243, %r241, %r242;
	add.s64 	%rd12, %rd54, %rd50;
	ld.const.u32 	%r244, [%rd12];
	shl.b32 	%r245, %r243, %r244;
	add.s32 	%r315, %r245, %r316;
	add.s32 	%r322, %r314, 1;
	setp.lt.u32 	%p13, %r314, 15;
	@%p13 bra 	$L__BB1_27;
	setp.lt.u32 	%p14, %r314, 31;
	@%p14 bra 	$L__BB1_26;
	setp.lt.u32 	%p15, %r314, 47;
	@%p15 bra 	$L__BB1_25;
	not.b32 	%r246, %r317;
	or.b32  	%r247, %r315, %r246;
	xor.b32  	%r321, %r247, %r316;
	mul.lo.s32 	%r248, %r322, 7;
	and.b32  	%r322, %r248, 15;
	bra.uni 	$L__BB1_28;
$L__BB1_25:
	xor.b32  	%r249, %r316, %r317;
	xor.b32  	%r321, %r249, %r315;
	mad.lo.s32 	%r250, %r322, 3, 5;
	and.b32  	%r322, %r250, 12;
	bra.uni 	$L__BB1_28;
$L__BB1_26:
	and.b32  	%r251, %r315, %r317;
	not.b32 	%r252, %r317;
	and.b32  	%r253, %r316, %r252;
	or.b32  	%r321, %r251, %r253;
	mad.lo.s32 	%r254, %r322, 5, 1;
	and.b32  	%r322, %r254, 14;
	bra.uni 	$L__BB1_28;
$L__BB1_27:
	and.b32  	%r255, %r315, %r316;
	not.b32 	%r256, %r315;
	and.b32  	%r257, %r317, %r256;
	or.b32  	%r321, %r255, %r257;
$L__BB1_28:
	add.s32 	%r258, %r321, %r318;
	ld.const.u32 	%r259, [%rd11+4];
	add.s32 	%r260, %r258, %r259;
	mul.wide.u32 	%rd55, %r322, 4;
	add.s64 	%rd56, %rd2, %rd55;
	ld.local.u32 	%r261, [%rd56];
	add.s32 	%r262, %r260, %r261;
	ld.const.u32 	%r263, [%rd12+4];
	shl.b32 	%r264, %r262, %r263;
	add.s32 	%r318, %r264, %r315;
	add.s32 	%r324, %r314, 2;
	setp.lt.u32 	%p16, %r314, 14;
	@%p16 bra 	$L__BB1_34;
	setp.lt.u32 	%p17, %r314, 30;
	@%p17 bra 	$L__BB1_33;
	setp.lt.u32 	%p18, %r314, 46;
	@%p18 bra 	$L__BB1_32;
	not.b32 	%r265, %r316;
	or.b32  	%r266, %r318, %r265;
	xor.b32  	%r323, %r266, %r315;
	mul.lo.s32 	%r267, %r324, 7;
	and.b32  	%r324, %r267, 14;
	bra.uni 	$L__BB1_35;
$L__BB1_32:
	xor.b32  	%r268, %r315, %r316;
	xor.b32  	%r323, %r268, %r318;
	mad.lo.s32 	%r269, %r324, 3, 5;
	and.b32  	%r324, %r269, 15;
	bra.uni 	$L__BB1_35;
$L__BB1_33:
	and.b32  	%r270, %r318, %r316;
	not.b32 	%r271, %r316;
	and.b32  	%r272, %r315, %r271;
	or.b32  	%r323, %r270, %r272;
	mad.lo.s32 	%r273, %r324, 5, 1;
	and.b32  	%r324, %r273, 15;
	bra.uni 	$L__BB1_35;
$L__BB1_34:
	and.b32  	%r274, %r318, %r315;
	not.b32 	%r275, %r318;
	and.b32  	%r276, %r316, %r275;
	or.b32  	%r323, %r274, %r276;
$L__BB1_35:
	add.s32 	%r277, %r323, %r317;
	ld.const.u32 	%r278, [%rd11+8];
	add.s32 	%r279, %r277, %r278;
	mul.wide.u32 	%rd57, %r324, 4;
	add.s64 	%rd58, %rd2, %rd57;
	ld.local.u32 	%r280, [%rd58];
	add.s32 	%r281, %r279, %r280;
	ld.const.u32 	%r282, [%rd12+8];
	shl.b32 	%r283, %r281, %r282;
	add.s32 	%r317, %r283, %r318;
	add.s32 	%r326, %r314, 3;
	setp.lt.u32 	%p19, %r314, 13;
	@%p19 bra 	$L__BB1_41;
	setp.lt.u32 	%p20, %r314, 29;
	@%p20 bra 	$L__BB1_40;
	setp.lt.u32 	%p21, %r314, 45;
	@%p21 bra 	$L__BB1_39;
	not.b32 	%r284, %r315;
	or.b32  	%r285, %r317, %r284;
	xor.b32  	%r325, %r285, %r318;
	mul.lo.s32 	%r286, %r326, 7;
	and.b32  	%r326, %r286, 13;
	bra.uni 	$L__BB1_42;
$L__BB1_39:
	xor.b32  	%r287, %r318, %r315;
	xor.b32  	%r325, %r287, %r317;
	mad.lo.s32 	%r288, %r326, 3, 5;
	and.b32  	%r326, %r288, 14;
	bra.uni 	$L__BB1_42;
$L__BB1_40:
	and.b32  	%r289, %r317, %r315;
	not.b32 	%r290, %r315;
	and.b32  	%r291, %r318, %r290;
	or.b32  	%r325, %r289, %r291;
	mad.lo.s32 	%r292, %r326, 5, 1;
	and.b32  	%r326, %r292, 12;
	bra.uni 	$L__BB1_42;
$L__BB1_41:
	and.b32  	%r293, %r317, %r318;
	not.b32 	%r294, %r317;
	and.b32  	%r295, %r315, %r294;
	or.b32  	%r325, %r293, %r295;
$L__BB1_42:
	add.s32 	%r296, %r325, %r316;
	ld.const.u32 	%r297, [%rd11+12];
	add.s32 	%r298, %r296, %r297;
	mul.wide.u32 	%rd59, %r326, 4;
	add.s64 	%rd60, %rd2, %rd59;
	ld.local.u32 	%r299, [%rd60];
	add.s32 	%r300, %r298, %r299;
	ld.const.u32 	%r301, [%rd12+12];
	shl.b32 	%r302, %r300, %r301;
	add.s32 	%r316, %r302, %r317;
	add.s32 	%r314, %r314, 4;
	setp.ne.s32 	%p22, %r314, 64;
	@%p22 bra 	$L__BB1_14;
	cvta.to.global.u64 	%rd61, %rd13;
	add.s32 	%r303, %r1, %r315;
	add.s32 	%r304, %r2, %r316;
	add.s32 	%r305, %r3, %r317;
	add.s32 	%r306, %r4, %r318;
	st.global.u32 	[%rd61], %r303;
	st.global.u32 	[%rd61+4], %r304;
	st.global.u32 	[%rd61+8], %r305;
	st.global.u32 	[%rd61+12], %r306;
	ret;

}


// ===== COMPILED SASS (sm_100) =====

	.target	sm_100

	.elftype	@"ET_EXEC"


//--------------------- .note.nv.tkinfo           --------------------------
	.section	.note.nv.tkinfo,"",@"SHT_NOTE"
	.sectionflags	@"SHF_NOTE_NV_TKINFO"
	.tkinfo
        /*0018*/ 	.word	0x00000002
        /*0030*/ 	.string	""
        /*0030*/ 	.string	"ptxas"
        /*0030*/ 	.string	"Cuda compilation tools, release 13.0, V13.0.88"
        /*0030*/ 	.string	"Build cuda_13.0.r13.0/compiler.36424714_0"
        /*0030*/ 	.string	"-arch sm_100 -m 64 "



//--------------------- .note.nv.cuinfo           --------------------------
	.section	.note.nv.cuinfo,"",@"SHT_NOTE"
	.sectionflags	@"SHF_NOTE_NV_CUINFO"
        /*0018*/ 	.short	0x0002
        /*001a*/ 	.short	0x0064
        /*001c*/ 	.short	0x0082
	.zero		2


//--------------------- .nv.info                  --------------------------
	.section	.nv.info,"",@"SHT_CUDA_INFO"
	.align	4


	//----- nvinfo : EIATTR_REGCOUNT
	.align		4
        /*0000*/ 	.byte	0x04, 0x2f
        /*0002*/ 	.short	(.L_9 - .L_8)
	.align		4
.L_8:
        /*0004*/ 	.word	index@(_Z14computeManyMD5PKciiPi)
        /*0008*/ 	.word	0x0000001e


	//----- nvinfo : EIATTR_FRAME_SIZE
	.align		4
.L_9:
        /*000c*/ 	.byte	0x04, 0x11
        /*000e*/ 	.short	(.L_11 - .L_10)
	.align		4
.L_10:
        /*0010*/ 	.word	index@(_Z14computeManyMD5PKciiPi)
        /*0014*/ 	.word	0x00000060


	//----- nvinfo : EIATTR_REGCOUNT
	.align		4
.L_11:
        /*0018*/ 	.byte	0x04, 0x2f
        /*001a*/ 	.short	(.L_13 - .L_12)
	.align		4
.L_12:
        /*001c*/ 	.word	index@(_Z13computeOneMD5PKciPj)
        /*0020*/ 	.word	0x0000001c


	//----- nvinfo : EIATTR_FRAME_SIZE
	.align		4
.L_13:
        /*0024*/ 	.byte	0x04, 0x11
        /*0026*/ 	.short	(.L_15 - .L_14)
	.align		4
.L_14:
        /*0028*/ 	.word	index@(_Z13computeOneMD5PKciPj)
        /*002c*/ 	.word	0x00000040


	//----- nvinfo : EIATTR_MIN_STACK_SIZE
	.align		4
.L_15:
        /*0030*/ 	.byte	0x04, 0x12
        /*0032*/ 	.short	(.L_17 - .L_16)
	.align		4
.L_16:
        /*0034*/ 	.word	index@(_Z13computeOneMD5PKciPj)
        /*0038*/ 	.word	0x00000040


	//----- nvinfo : EIATTR_MIN_STACK_SIZE
	.align		4
.L_17:
        /*003c*/ 	.byte	0x04, 0x12
        /*003e*/ 	.short	(.L_19 - .L_18)
	.align		4
.L_18:
        /*0040*/ 	.word	index@(_Z14computeManyMD5PKciiPi)
        /*0044*/ 	.word	0x00000060
.L_19:


//--------------------- .nv.compat                --------------------------
	.section	.nv.compat,"",@"SHT_CUDA_COMPAT_INFO"
	.align	4
        /*0000*/ 	.byte	0x02, 0x09, 0x00, 0x00, 0x02, 0x02, 0x01, 0x00, 0x02, 0x05, 0x05, 0x00, 0x03, 0x07, 0x01, 0x01
        /*0010*/ 	.byte	0x02, 0x03, 0x00, 0x00, 0x02, 0x06, 0x01, 0x00, 0x04, 0x0b, 0x08, 0x00, 0x09, 0x00, 0x00, 0x00
        /*0020*/ 	.byte	0x00, 0x00, 0x00, 0x00


//--------------------- .nv.info._Z13computeOneMD5PKciPj --------------------------
	.section	.nv.info._Z13computeOneMD5PKciPj,"",@"SHT_CUDA_INFO"
	.sectionflags	@""
	.align	4


	//----- nvinfo : EIATTR_CUDA_API_VERSION
	.align		4
        /*0000*/ 	.byte	0x04, 0x37
        /*0002*/ 	.short	(.L_21 - .L_20)
.L_20:
        /*0004*/ 	.word	0x00000082


	//----- nvinfo : EIATTR_KPARAM_INFO
	.align		4
.L_21:
        /*0008*/ 	.byte	0x04, 0x17
        /*000a*/ 	.short	(.L_23 - .L_22)
.L_22:
        /*000c*/ 	.word	0x00000000
        /*0010*/ 	.short	0x0002
        /*0012*/ 	.short	0x0010
        /*0014*/ 	.byte	0x00, 0xf5, 0x21, 0x00


	//----- nvinfo : EIATTR_KPARAM_INFO
	.align		4
.L_23:
        /*0018*/ 	.byte	0x04, 0x17
        /*001a*/ 	.short	(.L_25 - .L_24)
.L_24:
        /*001c*/ 	.word	0x00000000
        /*0020*/ 	.short	0x0001
        /*0022*/ 	.short	0x0008
        /*0024*/ 	.byte	0x00, 0xf0, 0x11, 0x00


	//----- nvinfo : EIATTR_KPARAM_INFO
	.align		4
.L_25:
        /*0028*/ 	.byte	0x04, 0x17
        /*002a*/ 	.short	(.L_27 - .L_26)
.L_26:
        /*002c*/ 	.word	0x00000000
        /*0030*/ 	.short	0x0000
        /*0032*/ 	.short	0x0000
        /*0034*/ 	.byte	0x00, 0xf5, 0x21, 0x00


	//----- nvinfo : EIATTR_SPARSE_MMA_MASK
	.align		4
.L_27:
        /*0038*/ 	.byte	0x03, 0x50
        /*003a*/ 	.short	0x0000


	//----- nvinfo : EIATTR_MAXREG_COUNT
	.align		4
        /*003c*/ 	.byte	0x03, 0x1b
        /*003e*/ 	.short	0x00ff


	//----- nvinfo : EIATTR_MERCURY_ISA_VERSION
	.align		4
        /*0040*/ 	.byte	0x03, 0x5f
        /*0042*/ 	.short	0x0101


	//----- nvinfo : EIATTR_VRC_CTA_INIT_COUNT
	.align		4
        /*0044*/ 	.byte	0x02, 0x4a
	.zero		1
	.zero		1


	//----- nvinfo : EIATTR_EXIT_INSTR_OFFSETS
	.align		4
        /*0048*/ 	.byte	0x04, 0x1c
        /*004a*/ 	.short	(.L_29 - .L_28)


	//   ....[0]....
.L_28:
        /*004c*/ 	.word	0x000027c0


	//----- nvinfo : EIATTR_CBANK_PARAM_SIZE
	.align		4
.L_29:
        /*0050*/ 	.byte	0x03, 0x19
        /*0052*/ 	.short	0x0018


	//----- nvinfo : EIATTR_PARAM_CBANK
	.align		4
        /*0054*/ 	.byte	0x04, 0x0a
        /*0056*/ 	.short	(.L_31 - .L_30)
	.align		4
.L_30:
        /*0058*/ 	.word	index@(.nv.constant0._Z13computeOneMD5PKciPj)
        /*005c*/ 	.short	0x0380
        /*005e*/ 	.short	0x0018


	//----- nvinfo : EIATTR_SW_WAR
	.align		4
.L_31:
        /*0060*/ 	.byte	0x04, 0x36
        /*0062*/ 	.short	(.L_33 - .L_32)
.L_32:
        /*0064*/ 	.word	0x00000008
.L_33:


//--------------------- .nv.info._Z14computeManyMD5PKciiPi --------------------------
	.section	.nv.info._Z14computeManyMD5PKciiPi,"",@"SHT_CUDA_INFO"
	.sectionflags	@""
	.align	4


	//----- nvinfo : EIATTR_CUDA_API_VERSION
	.align		4
        /*0000*/ 	.byte	0x04, 0x37
        /*0002*/ 	.short	(.L_35 - .L_34)
.L_34:
        /*0004*/ 	.word	0x00000082


	//----- nvinfo : EIATTR_KPARAM_INFO
	.align		4
.L_35:
        /*0008*/ 	.byte	0x04, 0x17
        /*000a*/ 	.short	(.L_37 - .L_36)
.L_36:
        /*000c*/ 	.word	0x00000000
        /*0010*/ 	.short	0x0003
        /*0012*/ 	.short	0x0010
        /*0014*/ 	.byte	0x00, 0xf5, 0x21, 0x00


	//----- nvinfo : EIATTR_KPARAM_INFO
	.align		4
.L_37:
        /*0018*/ 	.byte	0x04, 0x17
        /*001a*/ 	.short	(.L_39 - .L_38)
.L_38:
        /*001c*/ 	.word	0x00000000
        /*0020*/ 	.short	0x0002
        /*0022*/ 	.short	0x000c
        /*0024*/ 	.byte	0x00, 0xf0, 0x11, 0x00


	//----- nvinfo : EIATTR_KPARAM_INFO
	.align		4
.L_39:
        /*0028*/ 	.byte	0x04, 0x17
        /*002a*/ 	.short	(.L_41 - .L_40)
.L_40:
        /*002c*/ 	.word	0x00000000
        /*0030*/ 	.short	0x0001
        /*0032*/ 	.short	0x0008
        /*0034*/ 	.byte	0x00, 0xf0, 0x11, 0x00


	//----- nvinfo : EIATTR_KPARAM_INFO
	.align		4
.L_41:
        /*0038*/ 	.byte	0x04, 0x17
        /*003a*/ 	.short	(.L_43 - .L_42)
.L_42:
        /*003c*/ 	.word	0x00000000
        /*0040*/ 	.short	0x0000
        /*0042*/ 	.short	0x0000
        /*0044*/ 	.byte	0x00, 0xf5, 0x21, 0x00


	//----- nvinfo : EIATTR_SPARSE_MMA_MASK
	.align		4
.L_43:
        /*0048*/ 	.byte	0x03, 0x50
        /*004a*/ 	.short	0x0000


	//----- nvinfo : EIATTR_MAXREG_COUNT
	.align		4
        /*004c*/ 	.byte	0x03, 0x1b
        /*004e*/ 	.short	0x00ff


	//----- nvinfo : EIATTR_EXTERNS
	.align		4
        /*0050*/ 	.byte	0x04, 0x0f
        /*0052*/ 	.short	(.L_45 - .L_44)


	//   ....[0]....
	.align		4
.L_44:
        /*0054*/ 	.word	index@(vprintf)


	//----- nvinfo : EIATTR_MERCURY_ISA_VERSION
	.align		4
.L_45:
        /*0058*/ 	.byte	0x03, 0x5f
        /*005a*/ 	.short	0x0101


	//----- nvinfo : EIATTR_VRC_CTA_INIT_COUNT
	.align		4
        /*005c*/ 	.byte	0x02, 0x4a
	.zero		1
	.zero		1


	//----- nvinfo : EIATTR_SYSCALL_OFFSETS
	.align		4
        /*0060*/ 	.byte	0x04, 0x46
        /*0062*/ 	.short	(.L_47 - .L_46)


	//   ....[0]....
.L_46:
        /*0064*/ 	.word	0x000021b0


	//----- nvinfo : EIATTR_EXIT_INSTR_OFFSETS
	.align		4
.L_47:
        /*0068*/ 	.byte	0x04, 0x1c
        /*006a*/ 	.short	(.L_49 - .L_48)


	//   ....[0]....
.L_48:
        /*006c*/ 	.word	0x00000090


	//   ....[1]....
        /*0070*/ 	.word	0x000020d0


	//   ....[2]....
        /*0074*/ 	.word	0x000021e0


	//----- nvinfo : EIATTR_CRS_STACK_SIZE
	.align		4
.L_49:
        /*0078*/ 	.byte	0x04, 0x1e
        /*007a*/ 	.short	(.L_51 - .L_50)
.L_50:
        /*007c*/ 	.word	0x00000000


	//----- nvinfo : EIATTR_CBANK_PARAM_SIZE
	.align		4
.L_51:
        /*0080*/ 	.byte	0x03, 0x19
        /*0082*/ 	.short	0x0018


	//----- nvinfo : EIATTR_PARAM_CBANK
	.align		4
        /*0084*/ 	.byte	0x04, 0x0a
        /*0086*/ 	.short	(.L_53 - .L_52)
	.align		4
.L_52:
        /*0088*/ 	.word	index@(.nv.constant0._Z14computeManyMD5PKciiPi)
        /*008c*/ 	.short	0x0380
        /*008e*/ 	.short	0x0018


	//----- nvinfo : EIATTR_SW_WAR
	.align		4
.L_53:
        /*0090*/ 	.byte	0x04, 0x36
        /*0092*/ 	.short	(.L_55 - .L_54)
.L_54:
        /*0094*/ 	.word	0x00000008
.L_55:


//--------------------- .nv.callgraph             --------------------------
	.section	.nv.callgraph,"",@"SHT_CUDA_CALLGRAPH"
	.align	4
	.sectionentsize	8
	.align		4
        /*0000*/ 	.word	0x00000000
	.align		4
        /*0004*/ 	.word	0xffffffff
	.align		4
        /*0008*/ 	.word	index@(_Z14computeManyMD5PKciiPi)
	.align		4
        /*000c*/ 	.word	index@(vprintf)
	.align		4
        /*0010*/ 	.word	0x00000000
	.align		4
        /*0014*/ 	.word	0xfffffffe
	.align		4
        /*0018*/ 	.word	0x00000000
	.align		4
        /*001c*/ 	.word	0xfffffffd
	.align		4
        /*0020*/ 	.word	0x00000000
	.align		4
        /*0024*/ 	.word	0xfffffffc


//--------------------- .nv.constant3             --------------------------
	.section	.nv.constant3,"a",@progbits
	.align	4
.nv.constant3:
	.type		K,@object
	.size		K,(s - K)
K:
	.zero		256
	.type		s,@object
	.size		s,(A_init - s)
s:
	.zero		256
	.type		A_init,@object
	.size		A_init,(B_init - A_init)
A_init:
	.zero		4
	.type		B_init,@object
	.size		B_init,(C_init - B_init)
B_init:
	.zero		4
	.type		C_init,@object
	.size		C_init,(D_init - C_init)
C_init:
	.zero		4
	.type		D_init,@object
	.size		D_init,(target_md5_hash_bytes - D_init)
D_init:
	.zero		4
	.type		target_md5_hash_bytes,@object
	.size		target_md5_hash_bytes,(.L_6 - target_md5_hash_bytes)
target_md5_hash_bytes:
	.zero		16
.L_6:


//--------------------- .nv.constant4             --------------------------
	.section	.nv.constant4,"a",@progbits
	.align	8
	.align		8
.nv.constant4:
        /*0000*/ 	.dword	$str
	.align		8
        /*0008*/ 	.dword	vprintf


//--------------------- .text._Z13computeOneMD5PKciPj --------------------------
	.section	.text._Z13computeOneMD5PKciPj,"ax",@progbits
	.align	128
        .global         _Z13computeOneMD5PKciPj
        .type           _Z13computeOneMD5PKciPj,@function
        .size           _Z13computeOneMD5PKciPj,(.L_x_14 - _Z13computeOneMD5PKciPj)
        .other          _Z13computeOneMD5PKciPj,@"STO_CUDA_ENTRY STV_DEFAULT"
_Z13computeOneMD5PKciPj:
.text._Z13computeOneMD5PKciPj:
[----:B------:R-:W0:Y:S08]  /*0000*/  LDC R1, c[0x0][0x37c] ;  /* 0x0000df00ff017b82 */ /* 0x000e300000000800 */
[----:B------:R-:W1:Y:S01]  /*0010*/  LDC R2, c[0x0][0x388] ;  /* 0x0000e200ff027b82 */ /* 0x000e620000000800 */
[----:B0-----:R-:W-:Y:S01]  /*0020*/  VIADD R1, R1, 0xffffffc0 ;  /* 0xffffffc001017836 */ /* 0x001fe20000000000 */
[----:B------:R-:W0:Y:S04]  /*0030*/  LDCU.64 UR20, c[0x0][0x358] ;  /* 0x00006b00ff1477ac */ /* 0x000e280008000a00 */
[----:B------:R2:W-:Y:S04]  /*0040*/  STL.128 [R1], RZ ;  /* 0x000000ff01007387 */ /* 0x0005e80000100c00 */
[----:B------:R2:W-:Y:S04]  /*0050*/  STL.128 [R1+0x10], RZ ;  /* 0x000010ff01007387 */ /* 0x0005e80000100c00 */
[----:B------:R2:W-:Y:S04]  /*0060*/  STL.128 [R1+0x20], RZ ;  /* 0x000020ff01007387 */ /* 0x0005e80000100c00 */
[----:B------:R2:W-:Y:S01]  /*0070*/  STL.128 [R1+0x30], RZ ;  /* 0x000030ff01007387 */ /* 0x0005e20000100c00 */
[----:B-1----:R-:W-:-:S13]  /*0080*/  ISETP.GE.AND P0, PT, R2, 0x1, PT ;  /* 0x000000010200780c */ /* 0x002fda0003f06270 */
[----:B0-2---:R-:W-:Y:S05]  /*0090*/  @!P0 BRA `(.L_x_0) ;  /* 0x0000000c00408947 */ /* 0x005fea0003800000 */
[C---:B------:R-:W-:Y:S01]  /*00a0*/  ISETP.GE.U32.AND P1, PT, R2.reuse, 0x10, PT ;  /* 0x000000100200780c */ /* 0x040fe20003f26070 */
[----:B------:R-:W-:Y:S01]  /*00b0*/  IMAD.MOV.U32 R3, RZ, RZ, RZ ;  /* 0x000000ffff037224 */ /* 0x000fe200078e00ff */
[----:B------:R-:W-:-:S04]  /*00c0*/  LOP3.LUT R21, R2, 0xf, RZ, 0xc0, !PT ;  /* 0x0000000f02157812 */ /* 0x000fc800078ec0ff */
[----:B------:R-:W-:-:S07]  /*00d0*/  ISETP.NE.AND P0, PT, R21, RZ, PT ;  /* 0x000000ff1500720c */ /* 0x000fce0003f05270 */
[----:B------:R-:W-:Y:S06]  /*00e0*/  @!P1 BRA `(.L_x_1) ;  /* 0x0000000000d09947 */ /* 0x000fec0003800000 */
[----:B------:R-:W0:Y:S01]  /*00f0*/  LDCU.64 UR4, c[0x0][0x380] ;  /* 0x00007000ff0477ac */ /* 0x000e220008000a00 */
[----:B------:R-:W-:Y:S01]  /*0100*/  LOP3.LUT R3, R2, 0x7ffffff0, RZ, 0xc0, !PT ;  /* 0x7ffffff002037812 */ /* 0x000fe200078ec0ff */
[----:B------:R-:W-:-:S04]  /*0110*/  IMAD.MOV.U32 R0, RZ, RZ, R1 ;  /* 0x000000ffff007224 */ /* 0x000fc800078e0001 */
[----:B------:R-:W-:Y:S01]  /*0120*/  IMAD.MOV R10, RZ, RZ, -R3 ;  /* 0x000000ffff0a7224 */ /* 0x000fe200078e0a03 */
[----:B0-----:R-:W-:-:S04]  /*0130*/  UIADD3 UR4, UP0, UPT, UR4, 0x7, URZ ;  /* 0x0000000704047890 */ /* 0x001fc8000ff1e0ff */
[----:B------:R-:W-:Y:S02]  /*0140*/  UIADD3.X UR5, UPT, UPT, URZ, UR5, URZ, UP0, !UPT ;  /* 0x00000005ff057290 */ /* 0x000fe400087fe4ff */
[----:B------:R-:W-:-:S04]  /*0150*/  IMAD.U32 R8, RZ, RZ, UR4 ;  /* 0x00000004ff087e24 */ /* 0x000fc8000f8e00ff */
[----:B------:R-:W-:-:S07]  /*0160*/  IMAD.U32 R9, RZ, RZ, UR5 ;  /* 0x00000005ff097e24 */ /* 0x000fce000f8e00ff */
.L_x_2:
[----:B------:R-:W2:Y:S04]  /*0170*/  LDG.E.S8 R12, desc[UR20][R8.64+-0x6] ;  /* 0xfffffa14080c7981 */ /* 0x000ea8000c1e1300 */
[----:B------:R-:W3:Y:S04]  /*0180*/  LDL.128 R4, [R0] ;  /* 0x0000000000047983 */ /* 0x000ee80000100c00 */
[----:B------:R-:W3:Y:S04]  /*0190*/  LDG.E.S8 R11, desc[UR20][R8.64+-0x7] ;  /* 0xfffff914080b7981 */ /* 0x000ee8000c1e1300 */
[----:B------:R-:W4:Y:S04]  /*01a0*/  LDG.E.S8 R23, desc[UR20][R8.64+-0x2] ;  /* 0xfffffe1408177981 */ /* 0x000f28000c1e1300 */
[----:B------:R-:W5:Y:S04]  /*01b0*/  LDG.E.S8 R19, desc[UR20][R8.64+0x6] ;  /* 0x0000061408137981 */ /* 0x000f68000c1e1300 */
[----:B------:R-:W5:Y:S04]  /*01c0*/  LDG.E.S8 R24, desc[UR20][R8.64+0x2] ;  /* 0x0000021408187981 */ /* 0x000f68000c1e1300 */
[----:B------:R-:W5:Y:S04]  /*01d0*/  LDG.E.S8 R22, desc[UR20][R8.64+-0x3] ;  /* 0xfffffd1408167981 */ /* 0x000f68000c1e1300 */
[----:B------:R-:W5:Y:S04]  /*01e0*/  LDG.E.S8 R20, desc[UR20][R8.64+0x5] ;  /* 0x0000051408147981 */ /* 0x000f68000c1e1300 */
[----:B------:R-:W5:Y:S04]  /*01f0*/  LDG.E.S8 R18, desc[UR20][R8.64+-0x5] ;  /* 0xfffffb1408127981 */ /* 0x000f68000c1e1300 */
[----:B------:R-:W5:Y:S04]  /*0200*/  LDG.E.U8 R17, desc[UR20][R8.64+-0x4] ;  /* 0xfffffc1408117981 */ /* 0x000f68000c1e1100 */
[----:B------:R-:W5:Y:S04]  /*0210*/  LDG.E.S8 R16, desc[UR20][R8.64+-0x1] ;  /* 0xffffff1408107981 */ /* 0x000f68000c1e1300 */
[----:B------:R-:W5:Y:S04]  /*0220*/  LDG.E.U8 R15, desc[UR20][R8.64] ;  /* 0x00000014080f7981 */ /* 0x000f68000c1e1100 */
[----:B------:R-:W5:Y:S04]  /*0230*/  LDG.E.S8 R14, desc[UR20][R8.64+0x3] ;  /* 0x00000314080e7981 */ /* 0x000f68000c1e1300 */
[----:B------:R-:W5:Y:S04]  /*0240*/  LDG.E.U8 R13, desc[UR20][R8.64+0x4] ;  /* 0x00000414080d7981 */ /* 0x000f68000c1e1100 */
[----:B------:R-:W5:Y:S01]  /*0250*/  LDG.E.S8 R25, desc[UR20][R8.64+0x1] ;  /* 0x0000011408197981 */ /* 0x000f62000c1e1300 */
[----:B--2---:R-:W-:-:S05]  /*0260*/  IMAD.SHL.U32 R12, R12, 0x100, RZ ;  /* 0x000001000c0c7824 */ /* 0x004fca00078e00ff */
[----:B---3--:R-:W-:Y:S02]  /*0270*/  LOP3.LUT R4, R12, R4, R11, 0xfe, !PT ;  /* 0x000000040c047212 */ /* 0x008fe400078efe0b */
[----:B------:R-:W2:Y:S04]  /*0280*/  LDG.E.S8 R12, desc[UR20][R8.64+0x7] ;  /* 0x00000714080c7981 */ /* 0x000ea8000c1e1300 */
[----:B------:R0:W3:Y:S01]  /*0290*/  LDG.E.U8 R11, desc[UR20][R8.64+0x8] ;  /* 0x00000814080b7981 */ /* 0x0000e2000c1e1100 */
[----:B------:R-:W-:Y:S02]  /*02a0*/  VIADD R10, R10, 0x10 ;  /* 0x000000100a0a7836 */ /* 0x000fe40000000000 */
[----:B----4-:R-:W-:Y:S02]  /*02b0*/  IMAD.SHL.U32 R23, R23, 0x100, RZ ;  /* 0x0000010017177824 */ /* 0x010fe400078e00ff */
[----:B-----5:R-:W-:Y:S01]  /*02c0*/  IMAD.SHL.U32 R19, R19, 0x100, RZ ;  /* 0x0000010013137824 */ /* 0x020fe200078e00ff */
[----:B------:R-:W-:Y:S01]  /*02d0*/  ISETP.NE.AND P1, PT, R10, RZ, PT ;  /* 0x000000ff0a00720c */ /* 0x000fe20003f25270 */
[----:B------:R-:W-:Y:S01]  /*02e0*/  IMAD.SHL.U32 R24, R24, 0x100, RZ ;  /* 0x0000010018187824 */ /* 0x000fe200078e00ff */
[----:B------:R-:W-:-:S02]  /*02f0*/  LOP3.LUT R5, R23, R5, R22, 0xfe, !PT ;  /* 0x0000000517057212 */ /* 0x000fc400078efe16 */
[----:B------:R-:W-:Y:S01]  /*0300*/  LOP3.LUT R7, R19, R7, R20, 0xfe, !PT ;  /* 0x0000000713077212 */ /* 0x000fe200078efe14 */
[----:B------:R-:W-:Y:S02]  /*0310*/  IMAD.U32 R19, R18, 0x10000, RZ ;  /* 0x0001000012137824 */ /* 0x000fe400078e00ff */
[----:B------:R-:W-:Y:S02]  /*0320*/  IMAD.SHL.U32 R17, R17, 0x1000000, RZ ;  /* 0x0100000011117824 */ /* 0x000fe400078e00ff */
[----:B------:R-:W-:Y:S02]  /*0330*/  IMAD.U32 R16, R16, 0x10000, RZ ;  /* 0x0001000010107824 */ /* 0x000fe400078e00ff */
[----:B------:R-:W-:Y:S02]  /*0340*/  IMAD.SHL.U32 R15, R15, 0x1000000, RZ ;  /* 0x010000000f0f7824 */ /* 0x000fe400078e00ff */
[----:B------:R-:W-:Y:S02]  /*0350*/  IMAD.U32 R23, R14, 0x10000, RZ ;  /* 0x000100000e177824 */ /* 0x000fe400078e00ff */
[----:B------:R-:W-:Y:S01]  /*0360*/  IMAD.SHL.U32 R13, R13, 0x1000000, RZ ;  /* 0x010000000d0d7824 */ /* 0x000fe200078e00ff */
[----:B------:R-:W-:-:S02]  /*0370*/  LOP3.LUT R6, R24, R6, R25, 0xfe, !PT ;  /* 0x0000000618067212 */ /* 0x000fc400078efe19 */
[----:B------:R-:W-:Y:S02]  /*0380*/  LOP3.LUT R4, R17, R19, R4, 0xfe, !PT ;  /* 0x0000001311047212 */ /* 0x000fe400078efe04 */
[----:B------:R-:W-:Y:S02]  /*0390*/  LOP3.LUT R5, R15, R16, R5, 0xfe, !PT ;  /* 0x000000100f057212 */ /* 0x000fe400078efe05 */
[----:B------:R-:W-:Y:S02]  /*03a0*/  LOP3.LUT R6, R13, R23, R6, 0xfe, !PT ;  /* 0x000000170d067212 */ /* 0x000fe400078efe06 */
[----:B0-----:R-:W-:-:S05]  /*03b0*/  IADD3 R8, P2, PT, R8, 0x10, RZ ;  /* 0x0000001008087810 */ /* 0x001fca0007f5e0ff */
[----:B------:R-:W-:Y:S02]  /*03c0*/  IMAD.X R9, RZ, RZ, R9, P2 ;  /* 0x000000ffff097224 */ /* 0x000fe400010e0609 */
[----:B--2---:R-:W-:Y:S02]  /*03d0*/  IMAD.U32 R12, R12, 0x10000, RZ ;  /* 0x000100000c0c7824 */ /* 0x004fe400078e00ff */
[----:B---3--:R-:W-:-:S05]  /*03e0*/  IMAD.SHL.U32 R11, R11, 0x1000000, RZ ;  /* 0x010000000b0b7824 */ /* 0x008fca00078e00ff */
[----:B------:R-:W-:-:S05]  /*03f0*/  LOP3.LUT R7, R11, R12, R7, 0xfe, !PT ;  /* 0x0000000c0b077212 */ /* 0x000fca00078efe07 */
[----:B------:R0:W-:Y:S02]  /*0400*/  STL.128 [R0], R4 ;  /* 0x0000000400007387 */ /* 0x0001e40000100c00 */
[----:B0-----:R-:W-:Y:S01]  /*0410*/  VIADD R0, R0, 0x10 ;  /* 0x0000001000007836 */ /* 0x001fe20000000000 */
[----:B------:R-:W-:Y:S06]  /*0420*/  @P1 BRA `(.L_x_2) ;  /* 0xfffffffc00501947 */ /* 0x000fec000383ffff */
.L_x_1:
[----:B------:R-:W-:Y:S05]  /*0430*/  @!P0 BRA `(.L_x_0) ;  /* 0x0000000800588947 */ /* 0x000fea0003800000 */
[----:B------:R-:W-:Y:S02]  /*0440*/  ISETP.GE.U32.AND P0, PT, R21, 0x8, PT ;  /* 0x000000081500780c */ /* 0x000fe40003f06070 */
[----:B------:R-:W-:-:S04]  /*0450*/  LOP3.LUT R11, R2, 0x7, RZ, 0xc0, !PT ;  /* 0x00000007020b7812 */ /* 0x000fc800078ec0ff */
[----:B------:R-:W-:-:S07]  /*0460*/  ISETP.NE.AND P1, PT, R11, RZ, PT ;  /* 0x000000ff0b00720c */ /* 0x000fce0003f25270 */
[----:B------:R-:W-:Y:S06]  /*0470*/  @!P0 BRA `(.L_x_3) ;  /* 0x0000000400348947 */ /* 0x000fec0003800000 */
[----:B------:R-:W0:Y:S01]  /*0480*/  LDCU.64 UR4, c[0x0][0x380] ;  /* 0x00007000ff0477ac */ /* 0x000e220008000a00 */
[----:B------:R-:W-:-:S05]  /*0490*/  LOP3.LUT R0, R3, 0x7ffffffc, RZ, 0xc0, !PT ;  /* 0x7ffffffc03007812 */ /* 0x000fca00078ec0ff */
[----:B------:R-:W-:-:S05]  /*04a0*/  IMAD.IADD R9, R1, 0x1, R0 ;  /* 0x0000000101097824 */ /* 0x000fca00078e0200 */
[----:B------:R-:W2:Y:S01]  /*04b0*/  LDL R7, [R9] ;  /* 0x0000000009077983 */ /* 0x000ea20000100800 */
[----:B0-----:R-:W-:-:S05]  /*04c0*/  IADD3 R4, P0, PT, R3, UR4, RZ ;  /* 0x0000000403047c10 */ /* 0x001fca000ff1e0ff */
[----:B------:R-:W-:-:S05]  /*04d0*/  IMAD.X R5, RZ, RZ, UR5, P0 ;  /* 0x00000005ff057e24 */ /* 0x000fca00080e06ff */
[----:B------:R-:W2:Y:S01]  /*04e0*/  LDG.E.S8 R6, desc[UR20][R4.64] ;  /* 0x0000001404067981 */ /* 0x000ea2000c1e1300 */
[----:B------:R-:W-:-:S05]  /*04f0*/  VIADD R8, R3, 0x1 ;  /* 0x0000000103087836 */ /* 0x000fca0000000000 */
[----:B------:R-:W-:-:S05]  /*0500*/  LOP3.LUT R0, R8, 0x7ffffffc, RZ, 0xc0, !PT ;  /* 0x7ffffffc08007812 */ /* 0x000fca00078ec0ff */
[----:B------:R-:W-:Y:S02]  /*0510*/  IMAD.IADD R12, R1, 0x1, R0 ;  /* 0x00000001010c7824 */ /* 0x000fe400078e0200 */
[----:B------:R-:W3:Y:S01]  /*0520*/  LDG.E.S8 R0, desc[UR20][R4.64+0x1] ;  /* 0x0000011404007981 */ /* 0x000ee2000c1e1300 */
[----:B--2---:R-:W-:-:S05]  /*0530*/  LOP3.LUT R6, R6, R7, RZ, 0xfc, !PT ;  /* 0x0000000706067212 */ /* 0x004fca00078efcff */
[----:B------:R0:W-:Y:S04]  /*0540*/  STL [R9], R6 ;  /* 0x0000000609007387 */ /* 0x0001e80000100800 */
[----:B------:R-:W2:Y:S01]  /*0550*/  LDL R10, [R12] ;  /* 0x000000000c0a7983 */ /* 0x000ea20000100800 */
[----:B------:R-:W-:-:S05]  /*0560*/  IMAD.SHL.U32 R8, R8, 0x8, RZ ;  /* 0x0000000808087824 */ /* 0x000fca00078e00ff */
[----:B------:R-:W-:Y:S01]  /*0570*/  LOP3.LUT R7, R8, 0x18, RZ, 0xc0, !PT ;  /* 0x0000001808077812 */ /* 0x000fe200078ec0ff */
[----:B------:R-:W-:-:S03]  /*0580*/  VIADD R8, R3, 0x2 ;  /* 0x0000000203087836 */ /* 0x000fc60000000000 */
[----:B---3--:R-:W-:Y:S02]  /*0590*/  SHF.L.U32 R7, R0, R7, RZ ;  /* 0x0000000700077219 */ /* 0x008fe400000006ff */
[----:B------:R-:W-:-:S05]  /*05a0*/  LOP3.LUT R0, R8, 0xfffffffc, RZ, 0xc0, !PT ;  /* 0xfffffffc08007812 */ /* 0x000fca00078ec0ff */
[----:B------:R-:W-:Y:S02]  /*05b0*/  IMAD.IADD R15, R1, 0x1, R0 ;  /* 0x00000001010f7824 */ /* 0x000fe400078e0200 */
[----:B------:R-:W3:Y:S01]  /*05c0*/  LDG.E.S8 R0, desc[UR20][R4.64+0x2] ;  /* 0x0000021404007981 */ /* 0x000ee2000c1e1300 */
[----:B--2---:R-:W-:-:S05]  /*05d0*/  LOP3.LUT R7, R7, R10, RZ, 0xfc, !PT ;  /* 0x0000000a07077212 */ /* 0x004fca00078efcff */
[----:B------:R1:W-:Y:S04]  /*05e0*/  STL [R12], R7 ;  /* 0x000000070c007387 */ /* 0x0003e80000100800 */
[----:B0-----:R-:W2:Y:S01]  /*05f0*/  LDL R6, [R15] ;  /* 0x000000000f067983 */ /* 0x001ea20000100800 */
        /* <DEDUP_REMOVED lines=9> */
[----:B------:R-:W2:Y:S01]  /*0690*/  LDL R10, [R14] ;  /* 0x000000000e0a7983 */ /* 0x000ea20000100800 */
[----:B------:R-:W-:-:S05]  /*06a0*/  IMAD.SHL.U32 R8, R8, 0x8, RZ ;  /* 0x0000000808087824 */ /* 0x000fca00078e00ff */
[----:B-1----:R-:W-:Y:S01]  /*06b0*/  LOP3.LUT R7, R8, 0x18, RZ, 0xc0, !PT ;  /* 0x0000001808077812 */ /* 0x002fe200078ec0ff */
[----:B------:R-:W-:-:S03]  /*06c0*/  VIADD R8, R3, 0x4 ;  /* 0x0000000403087836 */ /* 0x000fc60000000000 */
[----:B---3--:R-:W-:Y:S02]  /*06d0*/  SHF.L.U32 R7, R0, R7, RZ ;  /* 0x0000000700077219 */ /* 0x008fe400000006ff */
[----:B------:R-:W-:Y:S02]  /*06e0*/  LOP3.LUT R0, R8, 0xfffffffc, RZ, 0xc0, !PT ;  /* 0xfffffffc08007812 */ /* 0x000fe400078ec0ff */
[----:B------:R-:W3:Y:S03]  /*06f0*/  LDG.E.S8 R8, desc[UR20][R4.64+0x4] ;  /* 0x0000041404087981 */ /* 0x000ee6000c1e1300 */
[----:B------:R-:W-:Y:S01]  /*0700*/  IMAD.IADD R13, R1, 0x1, R0 ;  /* 0x00000001010d7824 */ /* 0x000fe200078e0200 */
[----:B--2---:R-:W-:-:S05]  /*0710*/  LOP3.LUT R7, R7, R10, RZ, 0xfc, !PT ;  /* 0x0000000a07077212 */ /* 0x004fca00078efcff */
[----:B------:R-:W-:Y:S04]  /*0720*/  STL [R14], R7 ;  /* 0x000000070e007387 */ /* 0x000fe80000100800 */
[----:B------:R-:W3:Y:S01]  /*0730*/  LDL R9, [R13] ;  /* 0x000000000d097983 */ /* 0x000ee20000100800 */
[----:B0-----:R-:W-:-:S05]  /*0740*/  VIADD R6, R3, 0x5 ;  /* 0x0000000503067836 */ /* 0x001fca0000000000 */
[----:B------:R-:W-:-:S05]  /*0750*/  LOP3.LUT R0, R6, 0xfffffffc, RZ, 0xc0, !PT ;  /* 0xfffffffc06007812 */ /* 0x000fca00078ec0ff */
[----:B------:R-:W-:Y:S02]  /*0760*/  IMAD.IADD R12, R1, 0x1, R0 ;  /* 0x00000001010c7824 */ /* 0x000fe400078e0200 */
[----:B------:R-:W2:Y:S01]  /*0770*/  LDG.E.S8 R0, desc[UR20][R4.64+0x5] ;  /* 0x0000051404007981 */ /* 0x000ea2000c1e1300 */
[----:B---3--:R-:W-:-:S05]  /*0780*/  LOP3.LUT R8, R8, R9, RZ, 0xfc, !PT ;  /* 0x0000000908087212 */ /* 0x008fca00078efcff */
[----:B------:R0:W-:Y:S04]  /*0790*/  STL [R13], R8 ;  /* 0x000000080d007387 */ /* 0x0001e80000100800 */
[----:B------:R-:W3:Y:S01]  /*07a0*/  LDL R10, [R12] ;  /* 0x000000000c0a7983 */ /* 0x000ee20000100800 */
[----:B------:R-:W-:-:S05]  /*07b0*/  IMAD.SHL.U32 R6, R6, 0x8, RZ ;  /* 0x0000000806067824 */ /* 0x000fca00078e00ff */
[----:B------:R-:W-:Y:S01]  /*07c0*/  LOP3.LUT R9, R6, 0x18, RZ, 0xc0, !PT ;  /* 0x0000001806097812 */ /* 0x000fe200078ec0ff */
[----:B------:R-:W-:-:S03]  /*07d0*/  VIADD R6, R3, 0x6 ;  /* 0x0000000603067836 */ /* 0x000fc60000000000 */
[----:B--2---:R-:W-:Y:S02]  /*07e0*/  SHF.L.U32 R9, R0, R9, RZ ;  /* 0x0000000900097219 */ /* 0x004fe400000006ff */
[----:B------:R-:W-:Y:S02]  /*07f0*/  LOP3.LUT R0, R6, 0xfffffffc, RZ, 0xc0, !PT ;  /* 0xfffffffc06007812 */ /* 0x000fe400078ec0ff */
[----:B---3--:R-:W-:-:S03]  /*0800*/  LOP3.LUT R9, R9, R10, RZ, 0xfc, !PT ;  /* 0x0000000a09097212 */ /* 0x008fc600078efcff */
[----:B------:R-:W-:Y:S02]  /*0810*/  IMAD.IADD R10, R1, 0x1, R0 ;  /* 0x00000001010a7824 */ /* 0x000fe400078e0200 */
[----:B------:R-:W2:Y:S04]  /*0820*/  LDG.E.S8 R0, desc[UR20][R4.64+0x6] ;  /* 0x0000061404007981 */ /* 0x000ea8000c1e1300 */
[----:B------:R1:W-:Y:S04]  /*0830*/  STL [R12], R9 ;  /* 0x000000090c007387 */ /* 0x0003e80000100800 */
[----:B0-----:R-:W3:Y:S01]  /*0840*/  LDL R8, [R10] ;  /* 0x000000000a087983 */ /* 0x001ee20000100800 */
[----:B------:R-:W-:-:S05]  /*0850*/  IMAD.SHL.U32 R6, R6, 0x8, RZ ;  /* 0x0000000806067824 */ /* 0x000fca00078e00ff */
[----:B------:R-:W-:Y:S01]  /*0860*/  LOP3.LUT R7, R6, 0x18, RZ, 0xc0, !PT ;  /* 0x0000001806077812 */ /* 0x000fe200078ec0ff */
[----:B------:R-:W-:-:S03]  /*0870*/  VIADD R6, R3, 0x7 ;  /* 0x0000000703067836 */ /* 0x000fc60000000000 */
[----:B--2---:R-:W-:Y:S02]  /*0880*/  SHF.L.U32 R7, R0, R7, RZ ;  /* 0x0000000700077219 */ /* 0x004fe400000006ff */
[----:B------:R-:W-:-:S05]  /*0890*/  LOP3.LUT R0, R6, 0xfffffffc, RZ, 0xc0, !PT ;  /* 0xfffffffc06007812 */ /* 0x000fca00078ec0ff */
[----:B------:R-:W-:Y:S01]  /*08a0*/  IMAD.IADD R15, R1, 0x1, R0 ;  /* 0x00000001010f7824 */ /* 0x000fe200078e0200 */
[----:B---3--:R-:W-:Y:S01]  /*08b0*/  LOP3.LUT R7, R7, R8, RZ, 0xfc, !PT ;  /* 0x0000000807077212 */ /* 0x008fe200078efcff */
[----:B------:R-:W2:Y:S04]  /*08c0*/  LDG.E.S8 R0, desc[UR20][R4.64+0x7] ;  /* 0x0000071404007981 */ /* 0x000ea8000c1e1300 */
[----:B------:R0:W-:Y:S04]  /*08d0*/  STL [R10], R7 ;  /* 0x000000070a007387 */ /* 0x0001e80000100800 */
[----:B------:R-:W3:Y:S01]  /*08e0*/  LDL R13, [R15] ;  /* 0x000000000f0d7983 */ /* 0x000ee20000100800 */
[----:B------:R-:W-:-:S05]  /*08f0*/  IMAD.SHL.U32 R6, R6, 0x8, RZ ;  /* 0x0000000806067824 */ /* 0x000fca00078e00ff */
[----:B-1----:R-:W-:Y:S01]  /*0900*/  LOP3.LUT R9, R6, 0x18, RZ, 0xc0, !PT ;  /* 0x0000001806097812 */ /* 0x002fe200078ec0ff */
[----:B------:R-:W-:-:S03]  /*0910*/  VIADD R3, R3, 0x8 ;  /* 0x0000000803037836 */ /* 0x000fc60000000000 */
[----:B--2---:R-:W-:-:S04]  /*0920*/  SHF.L.U32 R0, R0, R9, RZ ;  /* 0x0000000900007219 */ /* 0x004fc800000006ff */
[----:B---3--:R-:W-:-:S05]  /*0930*/  LOP3.LUT R0, R0, R13, RZ, 0xfc, !PT ;  /* 0x0000000d00007212 */ /* 0x008fca00078efcff */
[----:B------:R0:W-:Y:S02]  /*0940*/  STL [R15], R0 ;  /* 0x000000000f007387 */ /* 0x0001e40000100800 */
.L_x_3:
[----:B------:R-:W-:Y:S05]  /*0950*/  @!P1 BRA `(.L_x_0) ;  /* 0x0000000400109947 */ /* 0x000fea0003800000 */
[----:B------:R-:W-:Y:S02]  /*0960*/  ISETP.GE.U32.AND P0, PT, R11, 0x4, PT ;  /* 0x000000040b00780c */ /* 0x000fe40003f06070 */
[----:B------:R-:W-:-:S04]  /*0970*/  LOP3.LUT R6, R2, 0x3, RZ, 0xc0, !PT ;  /* 0x0000000302067812 */ /* 0x000fc800078ec0ff */
[----:B------:R-:W-:-:S07]  /*0980*/  ISETP.NE.AND P1, PT, R6, RZ, PT ;  /* 0x000000ff0600720c */ /* 0x000fce0003f25270 */
[----:B------:R-:W-:Y:S06]  /*0990*/  @!P0 BRA `(.L_x_4) ;  /* 0x0000000000ac8947 */ /* 0x000fec0003800000 */
[----:B------:R-:W1:Y:S01]  /*09a0*/  LDCU.64 UR4, c[0x0][0x380] ;  /* 0x00007000ff0477ac */ /* 0x000e620008000a00 */
[----:B0-----:R-:W-:-:S05]  /*09b0*/  LOP3.LUT R0, R3, 0xfffffffc, RZ, 0xc0, !PT ;  /* 0xfffffffc03007812 */ /* 0x001fca00078ec0ff */
[----:B------:R-:W-:-:S05]  /*09c0*/  IMAD.IADD R10, R1, 0x1, R0 ;  /* 0x00000001010a7824 */ /* 0x000fca00078e0200 */
[----:B------:R-:W2:Y:S01]  /*09d0*/  LDL R8, [R10] ;  /* 0x000000000a087983 */ /* 0x000ea20000100800 */
[----:B-1----:R-:W-:-:S05]  /*09e0*/  IADD3 R4, P0, PT, R3, UR4, RZ ;  /* 0x0000000403047c10 */ /* 0x002fca000ff1e0ff */
[----:B------:R-:W-:-:S05]  /*09f0*/  IMAD.X R5, RZ, RZ, UR5, P0 ;  /* 0x00000005ff057e24 */ /* 0x000fca00080e06ff */
[----:B------:R-:W3:Y:S01]  /*0a00*/  LDG.E.S8 R7, desc[UR20][R4.64] ;  /* 0x0000001404077981 */ /* 0x000ee2000c1e1300 */
[C---:B------:R-:W-:Y:S02]  /*0a10*/  IMAD.SHL.U32 R0, R3.reuse, 0x8, RZ ;  /* 0x0000000803007824 */ /* 0x040fe400078e00ff */
[----:B------:R-:W-:-:S03]  /*0a20*/  VIADD R11, R3, 0x1 ;  /* 0x00000001030b7836 */ /* 0x000fc60000000000 */
[----:B------:R-:W-:-:S04]  /*0a30*/  LOP3.LUT R0, R0, 0x18, RZ, 0xc0, !PT ;  /* 0x0000001800007812 */ /* 0x000fc800078ec0ff */
[----:B---3--:R-:W-:Y:S02]  /*0a40*/  SHF.L.U32 R7, R7, R0, RZ ;  /* 0x0000000007077219 */ /* 0x008fe400000006ff */
[----:B------:R-:W-:Y:S02]  /*0a50*/  LOP3.LUT R0, R11, 0xfffffffc, RZ, 0xc0, !PT ;  /* 0xfffffffc0b007812 */ /* 0x000fe400078ec0ff */
[----:B--2---:R-:W-:-:S03]  /*0a60*/  LOP3.LUT R7, R7, R8, RZ, 0xfc, !PT ;  /* 0x0000000807077212 */ /* 0x004fc600078efcff */
[----:B------:R-:W-:Y:S02]  /*0a70*/  IMAD.IADD R9, R1, 0x1, R0 ;  /* 0x0000000101097824 */ /* 0x000fe400078e0200 */
[----:B------:R-:W2:Y:S04]  /*0a80*/  LDG.E.S8 R0, desc[UR20][R4.64+0x1] ;  /* 0x0000011404007981 */ /* 0x000ea8000c1e1300 */
[----:B------:R0:W-:Y:S04]  /*0a90*/  STL [R10], R7 ;  /* 0x000000070a007387 */ /* 0x0001e80000100800 */
[----:B------:R-:W3:Y:S01]  /*0aa0*/  LDL R8, [R9] ;  /* 0x0000000009087983 */ /* 0x000ee20000100800 */
[----:B------:R-:W-:-:S02]  /*0ab0*/  IMAD.SHL.U32 R11, R11, 0x8, RZ ;  /* 0x000000080b0b7824 */ /* 0x000fc400078e00ff */
[----:B------:R-:W-:-:S03]  /*0ac0*/  VIADD R12, R3, 0x2 ;  /* 0x00000002030c7836 */ /* 0x000fc60000000000 */
[----:B------:R-:W-:-:S04]  /*0ad0*/  LOP3.LUT R11, R11, 0x18, RZ, 0xc0, !PT ;  /* 0x000000180b0b7812 */ /* 0x000fc800078ec0ff */
[----:B--2---:R-:W-:Y:S02]  /*0ae0*/  SHF.L.U32 R11, R0, R11, RZ ;  /* 0x0000000b000b7219 */ /* 0x004fe400000006ff */
[----:B------:R-:W-:-:S05]  /*0af0*/  LOP3.LUT R0, R12, 0xfffffffc, RZ, 0xc0, !PT ;  /* 0xfffffffc0c007812 */ /* 0x000fca00078ec0ff */
[----:B------:R-:W-:Y:S01]  /*0b00*/  IMAD.IADD R14, R1, 0x1, R0 ;  /* 0x00000001010e7824 */ /* 0x000fe200078e0200 */
[----:B---3--:R-:W-:Y:S01]  /*0b10*/  LOP3.LUT R8, R11, R8, RZ, 0xfc, !PT ;  /* 0x000000080b087212 */ /* 0x008fe200078efcff */
        /* <DEDUP_REMOVED lines=9> */
[----:B---3--:R-:W-:Y:S02]  /*0bb0*/  LOP3.LUT R7, R10, R7, RZ, 0xfc, !PT ;  /* 0x000000070a077212 */ /* 0x008fe400078efcff */
[----:B------:R-:W2:Y:S04]  /*0bc0*/  LDG.E.S8 R10, desc[UR20][R4.64+0x3] ;  /* 0x00000314040a7981 */ /* 0x000ea8000c1e1300 */
[----:B------:R3:W-:Y:S04]  /*0bd0*/  STL [R14], R7 ;  /* 0x000000070e007387 */ /* 0x0007e80000100800 */
[----:B------:R-:W4:Y:S01]  /*0be0*/  LDL R0, [R11] ;  /* 0x000000000b007983 */ /* 0x000f220000100800 */
[----:B------:R-:W-:-:S05]  /*0bf0*/  IMAD.SHL.U32 R12, R12, 0x8, RZ ;  /* 0x000000080c0c7824 */ /* 0x000fca00078e00ff */
[----:B-1----:R-:W-:Y:S01]  /*0c00*/  LOP3.LUT R9, R12, 0x18, RZ, 0xc0, !PT ;  /* 0x000000180c097812 */ /* 0x002fe200078ec0ff */
[----:B------:R-:W-:-:S03]  /*0c10*/  VIADD R3, R3, 0x4 ;  /* 0x0000000403037836 */ /* 0x000fc60000000000 */
[----:B--2---:R-:W-:-:S04]  /*0c20*/  SHF.L.U32 R9, R10, R9, RZ ;  /* 0x000000090a097219 */ /* 0x004fc800000006ff */
[----:B----4-:R-:W-:-:S05]  /*0c30*/  LOP3.LUT R0, R9, R0, RZ, 0xfc, !PT ;  /* 0x0000000009007212 */ /* 0x010fca00078efcff */
[----:B------:R3:W-:Y:S02]  /*0c40*/  STL [R11], R0 ;  /* 0x000000000b007387 */ /* 0x0007e40000100800 */
.L_x_4:
[----:B------:R-:W-:Y:S05]  /*0c50*/  @!P1 BRA `(.L_x_0) ;  /* 0x0000000000509947 */ /* 0x000fea0003800000 */
[----:B------:R-:W1:Y:S01]  /*0c60*/  LDCU.64 UR4, c[0x0][0x380] ;  /* 0x00007000ff0477ac */ /* 0x000e620008000a00 */
[----:B0--3--:R-:W-:Y:S02]  /*0c70*/  IMAD.MOV R7, RZ, RZ, -R6 ;  /* 0x000000ffff077224 */ /* 0x009fe400078e0a06 */
[C---:B------:R-:W-:Y:S01]  /*0c80*/  IMAD.SHL.U32 R6, R3.reuse, 0x8, RZ ;  /* 0x0000000803067824 */ /* 0x040fe200078e00ff */
[----:B-1----:R-:W-:-:S05]  /*0c90*/  IADD3 R4, P0, PT, R3, UR4, RZ ;  /* 0x0000000403047c10 */ /* 0x002fca000ff1e0ff */
[----:B------:R-:W-:-:S08]  /*0ca0*/  IMAD.X R5, RZ, RZ, UR5, P0 ;  /* 0x00000005ff057e24 */ /* 0x000fd000080e06ff */
.L_x_5:
[----:B-1----:R-:W-:-:S05]  /*0cb0*/  LOP3.LUT R0, R3, 0xfffffffc, RZ, 0xc0, !PT ;  /* 0xfffffffc03007812 */ /* 0x002fca00078ec0ff */
[----:B------:R-:W-:Y:S02]  /*0cc0*/  IMAD.IADD R13, R1, 0x1, R0 ;  /* 0x00000001010d7824 */ /* 0x000fe400078e0200 */
[----:B------:R0:W2:Y:S04]  /*0cd0*/  LDG.E.S8 R0, desc[UR20][R4.64] ;  /* 0x0000001404007981 */ /* 0x0000a8000c1e1300 */
[----:B------:R-:W3:Y:S01]  /*0ce0*/  LDL R11, [R13] ;  /* 0x000000000d0b7983 */ /* 0x000ee20000100800 */
[----:B------:R-:W-:Y:S01]  /*0cf0*/  LOP3.LUT R9, R6, 0x18, RZ, 0xc0, !PT ;  /* 0x0000001806097812 */ /* 0x000fe200078ec0ff */
[----:B------:R-:W-:Y:S02]  /*0d00*/  VIADD R7, R7, 0x1 ;  /* 0x0000000107077836 */ /* 0x000fe40000000000 */
[----:B------:R-:W-:Y:S01]  /*0d10*/  VIADD R3, R3, 0x1 ;  /* 0x0000000103037836 */ /* 0x000fe20000000000 */
[----:B0-----:R-:W-:Y:S01]  /*0d20*/  IADD3 R4, P1, PT, R4, 0x1, RZ ;  /* 0x0000000104047810 */ /* 0x001fe20007f3e0ff */
[----:B------:R-:W-:Y:S01]  /*0d30*/  VIADD R6, R6, 0x8 ;  /* 0x0000000806067836 */ /* 0x000fe20000000000 */
[----:B------:R-:W-:-:S03]  /*0d40*/  ISETP.NE.AND P0, PT, R7, RZ, PT ;  /* 0x000000ff0700720c */ /* 0x000fc60003f05270 */
[----:B------:R-:W-:Y:S01]  /*0d50*/  IMAD.X R5, RZ, RZ, R5, P1 ;  /* 0x000000ffff057224 */ /* 0x000fe200008e0605 */
[----:B--2---:R-:W-:-:S04]  /*0d60*/  SHF.L.U32 R0, R0, R9, RZ ;  /* 0x0000000900007219 */ /* 0x004fc800000006ff */
[----:B---3--:R-:W-:-:S05]  /*0d70*/  LOP3.LUT R0, R0, R11, RZ, 0xfc, !PT ;  /* 0x0000000b00007212 */ /* 0x008fca00078efcff */
[----:B------:R1:W-:Y:S01]  /*0d80*/  STL [R13], R0 ;  /* 0x000000000d007387 */ /* 0x0003e20000100800 */
[----:B------:R-:W-:Y:S05]  /*0d90*/  @P0 BRA `(.L_x_5) ;  /* 0xfffffffc00c40947 */ /* 0x000fea000383ffff */
.L_x_0:
[----:B------:R-:W-:Y:S01]  /*0da0*/  SHF.R.S32.HI R3, RZ, 0x1f, R2 ;  /* 0x0000001fff037819 */ /* 0x000fe20000011402 */
[----:B------:R-:W-:Y:S01]  /*0db0*/  IMAD.MOV.U32 R6, RZ, RZ, 0x1 ;  /* 0x00000001ff067424 */ /* 0x000fe200078e00ff */
[----:B------:R-:W2:Y:S02]  /*0dc0*/  LDCU.128 UR4, c[0x3][0x200] ;  /* 0x00c04000ff0477ac */ /* 0x000ea40008000c00 */
[----:B------:R-:W-:Y:S01]  /*0dd0*/  LEA.HI R3, R3, R2, RZ, 0x2 ;  /* 0x0000000203037211 */ /* 0x000fe200078f10ff */
[----:B------:R-:W4:Y:S03]  /*0de0*/  LDCU.128 UR8, c[0x3][URZ] ;  /* 0x00c00000ff0877ac */ /* 0x000f260008000c00 */
[----:B01-3--:R-:W-:Y:S01]  /*0df0*/  SHF.R.S32.HI R0, RZ, 0x2, R3 ;  /* 0x00000002ff007819 */ /* 0x00bfe20000011403 */
[----:B------:R-:W0:Y:S04]  /*0e00*/  LDCU.128 UR12, c[0x3][0x100] ;  /* 0x00c02000ff0c77ac */ /* 0x000e280008000c00 */
[----:B------:R-:W-:-:S05]  /*0e10*/  IMAD R0, R0, 0x4, R1 ;  /* 0x0000000400007824 */ /* 0x000fca00078e0201 */
[----:B------:R-:W3:Y:S01]  /*0e20*/  LDL R4, [R0] ;  /* 0x0000000000047983 */ /* 0x000ee20000100800 */
[----:B------:R-:W-:-:S05]  /*0e30*/  LOP3.LUT R3, R3, 0x1ffffffc, RZ, 0xc0, !PT ;  /* 0x1ffffffc03037812 */ /* 0x000fca00078ec0ff */
[----:B------:R-:W-:-:S04]  /*0e40*/  IMAD.IADD R3, R2, 0x1, -R3 ;  /* 0x0000000102037824 */ /* 0x000fc800078e0a03 */
[----:B------:R-:W-:-:S05]  /*0e50*/  IMAD.SHL.U32 R3, R3, 0x8, RZ ;  /* 0x0000000803037824 */ /* 0x000fca00078e00ff */
[----:B------:R-:W-:-:S04]  /*0e60*/  SHF.L.U32 R3, R6, R3, RZ ;  /* 0x0000000306037219 */ /* 0x000fc800000006ff */
[----:B---3--:R-:W-:-:S05]  /*0e70*/  LOP3.LUT R17, R4, R3, RZ, 0xfc, !PT ;  /* 0x0000000304117212 */ /* 0x008fca00078efcff */
[----:B------:R1:W-:Y:S04]  /*0e80*/  STL [R0], R17 ;  /* 0x0000001100007387 */ /* 0x0003e80000100800 */
[----:B------:R-:W3:Y:S04]  /*0e90*/  LDL.128 R20, [R1] ;  /* 0x0000000001147983 */ /* 0x000ee80000100c00 */
[----:B------:R-:W5:Y:S01]  /*0ea0*/  LDL.128 R4, [R1+0x10] ;  /* 0x0000100001047983 */ /* 0x000f620000100c00 */
[----:B------:R-:W-:Y:S01]  /*0eb0*/  IMAD.WIDE R2, R2, 0x8, RZ ;  /* 0x0000000802027825 */ /* 0x000fe200078e02ff */
[----:B--2---:R-:W-:Y:S01]  /*0ec0*/  ULOP3.LUT UR16, UR5, UR7, UR6, 0xac, !UPT ;  /* 0x0000000705107292 */ /* 0x004fe2000f8eac06 */
[----:B-1----:R-:W1:Y:S01]  /*0ed0*/  LDC.64 R16, c[0x3][0x20] ;  /* 0x00c00800ff107b82 */ /* 0x002e620000000a00 */
[----:B------:R-:W2:Y:S02]  /*0ee0*/  LDL.128 R8, [R1+0x20] ;  /* 0x0000200001087983 */ /* 0x000ea40000100c00 */
[----:B------:R-:W-:-:S02]  /*0ef0*/  UIADD3 UR4, UPT, UPT, UR16, UR4, URZ ;  /* 0x0000000410047290 */ /* 0x000fc4000fffe0ff */
[----:B------:R4:W-:Y:S04]  /*0f00*/  STL.64 [R1+0x38], R2 ;  /* 0x0000380201007387 */ /* 0x0009e80000100a00 */
[----:B------:R-:W2:Y:S01]  /*0f10*/  LDL.128 R12, [R1+0x30] ;  /* 0x00003000010c7983 */ /* 0x000ea20000100c00 */
[----:B------:R-:W1:Y:S01]  /*0f20*/  LDCU.128 UR16, c[0x3][0x10] ;  /* 0x00c00200ff1077ac */ /* 0x000e620008000c00 */
[----:B----4-:R-:W4:Y:S01]  /*0f30*/  LDC.64 R2, c[0x3][0x120] ;  /* 0x00c04800ff027b82 */ /* 0x010f220000000a00 */
[----:B---3--:R-:W-:Y:S02]  /*0f40*/  R2UR UR22, R20 ;  /* 0x00000000141672ca */ /* 0x008fe400000e0000 */
[----:B------:R-:W-:Y:S02]  /*0f50*/  R2UR UR23, R21 ;  /* 0x00000000151772ca */ /* 0x000fe400000e0000 */
[----:B------:R-:W-:-:S02]  /*0f60*/  R2UR UR24, R22 ;  /* 0x00000000161872ca */ /* 0x000fc400000e0000 */
[----:B------:R-:W-:-:S07]  /*0f70*/  R2UR UR25, R23 ;  /* 0x00000000171972ca */ /* 0x000fce00000e0000 */
[----:B------:R-:W-:-:S04]  /*0f80*/  UIADD3 UR4, UPT, UPT, UR22, UR8, UR4 ;  /* 0x0000000816047290 */ /* 0x000fc8000fffe004 */
[----:B0-----:R-:W-:-:S04]  /*0f90*/  USHF.L.U32 UR4, UR4, UR12, URZ ;  /* 0x0000000c04047299 */ /* 0x001fc800080006ff */
[----:B------:R-:W-:-:S04]  /*0fa0*/  UIADD3 UR4, UPT, UPT, UR4, UR5, URZ ;  /* 0x0000000504047290 */ /* 0x000fc8000fffe0ff */
[----:B------:R-:W-:-:S04]  /*0fb0*/  ULOP3.LUT UR8, UR4, UR6, UR5, 0xac, !UPT ;  /* 0x0000000604087292 */ /* 0x000fc8000f8eac05 */
[----:B------:R-:W-:-:S04]  /*0fc0*/  UIADD3 UR8, UPT, UPT, UR8, UR7, URZ ;  /* 0x0000000708087290 */ /* 0x000fc8000fffe0ff */
[----:B------:R-:W-:-:S04]  /*0fd0*/  UIADD3 UR8, UPT, UPT, UR23, UR9, UR8 ;  /* 0x0000000917087290 */ /* 0x000fc8000fffe008 */
[----:B------:R-:W-:-:S04]  /*0fe0*/  USHF.L.U32 UR8, UR8, UR13, URZ ;  /* 0x0000000d08087299 */ /* 0x000fc800080006ff */
[----:B------:R-:W-:-:S04]  /*0ff0*/  UIADD3 UR12, UPT, UPT, UR4, UR8, URZ ;  /* 0x00000008040c7290 */ /* 0x000fc8000fffe0ff */
[----:B------:R-:W-:-:S04]  /*1000*/  ULOP3.LUT UR8, UR12, UR5, UR4, 0xac, !UPT ;  /* 0x000000050c087292 */ /* 0x000fc8000f8eac04 */
[----:B------:R-:W-:-:S04]  /*1010*/  UIADD3 UR8, UPT, UPT, UR8, UR6, URZ ;  /* 0x0000000608087290 */ /* 0x000fc8000fffe0ff */
[----:B------:R-:W-:-:S04]  /*1020*/  UIADD3 UR8, UPT, UPT, UR24, UR10, UR8 ;  /* 0x0000000a18087290 */ /* 0x000fc8000fffe008 */
[----:B------:R-:W-:Y:S01]  /*1030*/  USHF.L.U32 UR8, UR8, UR14, URZ ;  /* 0x0000000e08087299 */ /* 0x000fe200080006ff */
[----:B-----5:R-:W-:-:S03]  /*1040*/  R2UR UR14, R4 ;  /* 0x00000000040e72ca */ /* 0x020fc600000e0000 */
[----:B------:R-:W-:-:S04]  /*1050*/  UIADD3 UR13, UPT, UPT, UR12, UR8, URZ ;  /* 0x000000080c0d7290 */ /* 0x000fc8000fffe0ff */
[----:B------:R-:W-:-:S04]  /*1060*/  ULOP3.LUT UR8, UR4, UR13, UR12, 0xb8, !UPT ;  /* 0x0000000d04087292 */ /* 0x000fc8000f8eb80c */
[----:B------:R-:W-:-:S04]  /*1070*/  UIADD3 UR8, UPT, UPT, UR8, UR5, URZ ;  /* 0x0000000508087290 */ /* 0x000fc8000fffe0ff */
[----:B------:R-:W-:-:S04]  /*1080*/  UIADD3 UR8, UPT, UPT, UR25, UR11, UR8 ;  /* 0x0000000b19087290 */ /* 0x000fc8000fffe008 */
[----:B------:R-:W-:-:S04]  /*1090*/  USHF.L.U32 UR15, UR8, UR15, URZ ;  /* 0x0000000f080f7299 */ /* 0x000fc800080006ff */
[----:B------:R-:W-:-:S03]  /*10a0*/  UIADD3 UR15, UPT, UPT, UR13, UR15, URZ ;  /* 0x0000000f0d0f7290 */ /* 0x000fc6000fffe0ff */
[----:B------:R-:W0:Y:S01]  /*10b0*/  LDCU.128 UR8, c[0x3][0x110] ;  /* 0x00c02200ff0877ac */ /* 0x000e220008000c00 */
[----:B------:R-:W-:-:S04]  /*10c0*/  ULOP3.LUT UR5, UR12, UR15, UR13, 0xb8, !UPT ;  /* 0x0000000f0c057292 */ /* 0x000fc8000f8eb80d */
[----:B-1----:R-:W-:Y:S01]  /*10d0*/  UIADD3 UR5, UPT, UPT, UR5, UR16, UR4 ;  /* 0x0000001005057290 */ /* 0x002fe2000fffe004 */
[----:B------:R-:W-:-:S03]  /*10e0*/  R2UR UR16, R5 ;  /* 0x00000000051072ca */ /* 0x000fc600000e0000 */
[----:B------:R-:W-:-:S04]  /*10f0*/  UIADD3 UR5, UPT, UPT, UR5, UR14, URZ ;  /* 0x0000000e05057290 */ /* 0x000fc8000fffe0ff */
[----:B0-----:R-:W-:-:S04]  /*1100*/  USHF.L.U32 UR5, UR5, UR8, URZ ;  /* 0x0000000805057299 */ /* 0x001fc800080006ff */
[----:B------:R-:W-:-:S04]  /*1110*/  UIADD3 UR5, UPT, UPT, UR15, UR5, URZ ;  /* 0x000000050f057290 */ /* 0x000fc8000fffe0ff */
[----:B------:R-:W-:-:S04]  /*1120*/  ULOP3.LUT UR4, UR13, UR5, UR15, 0xb8, !UPT ;  /* 0x000000050d047292 */ /* 0x000fc8000f8eb80f */
[----:B------:R-:W-:-:S04]  /*1130*/  UIADD3 UR4, UPT, UPT, UR4, UR17, UR12 ;  /* 0x0000001104047290 */ /* 0x000fc8000fffe00c */
[----:B------:R-:W-:-:S04]  /*1140*/  UIADD3 UR4, UPT, UPT, UR4, UR16, URZ ;  /* 0x0000001004047290 */ /* 0x000fc8000fffe0ff */
[----:B------:R-:W-:-:S04]  /*1150*/  USHF.L.U32 UR4, UR4, UR9, URZ ;  /* 0x0000000904047299 */ /* 0x000fc800080006ff */
[----:B------:R-:W-:-:S04]  /*1160*/  UIADD3 UR4, UPT, UPT, UR5, UR4, URZ ;  /* 0x0000000405047290 */ /* 0x000fc8000fffe0ff */
[----:B------:R-:W-:-:S04]  /*1170*/  ULOP3.LUT UR8, UR15, UR4, UR5, 0xb8, !UPT ;  /* 0x000000040f087292 */ /* 0x000fc8000f8eb805 */
[----:B------:R-:W-:-:S06]  /*1180*/  UIADD3 UR8, UPT, UPT, UR8, UR18, UR13 ;  /* 0x0000001208087290 */ /* 0x000fcc000fffe00d */
[----:B------:R-:W-:-:S05]  /*1190*/  VIADD R0, R6, UR8 ;  /* 0x0000000806007c36 */ /* 0x000fca0008000000 */
[----:B------:R-:W-:-:S13]  /*11a0*/  R2UR UR8, R0 ;  /* 0x00000000000872ca */ /* 0x000fda00000e0000 */
[----:B------:R-:W-:Y:S01]  /*11b0*/  USHF.L.U32 UR8, UR8, UR10, URZ ;  /* 0x0000000a08087299 */ /* 0x000fe200080006ff */
[----:B------:R-:W-:-:S03]  /*11c0*/  R2UR UR10, R16 ;  /* 0x00000000100a72ca */ /* 0x000fc600000e0000 */
[----:B------:R-:W-:-:S04]  /*11d0*/  UIADD3 UR8, UPT, UPT, UR4, UR8, URZ ;  /* 0x0000000804087290 */ /* 0x000fc8000fffe0ff */
[----:B------:R-:W-:-:S04]  /*11e0*/  ULOP3.LUT UR9, UR5, UR8, UR4, 0xb8, !UPT ;  /* 0x0000000805097292 */ /* 0x000fc8000f8eb804 */
[----:B------:R-:W-:-:S06]  /*11f0*/  UIADD3 UR9, UPT, UPT, UR9, UR19, UR15 ;  /* 0x0000001309097290 */ /* 0x000fcc000fffe00f */
[----:B------:R-:W-:-:S05]  /*1200*/  VIADD R0, R7, UR9 ;  /* 0x0000000907007c36 */ /* 0x000fca0008000000 */
[----:B------:R-:W-:-:S05]  /*1210*/  SHF.L.U32 R0, R0, UR11, RZ ;  /* 0x0000000b00007c19 */ /* 0x000fca00080006ff */
[----:B------:R-:W-:-:S05]  /*1220*/  VIADD R0, R0, UR8 ;  /* 0x0000000800007c36 */ /* 0x000fca0008000000 */
[----:B------:R-:W-:-:S13]  /*1230*/  R2UR UR11, R0 ;  /* 0x00000000000b72ca */ /* 0x000fda00000e0000 */
[----:B------:R-:W-:Y:S02]  /*1240*/  ULOP3.LUT UR9, UR4, UR11, UR8, 0xb8, !UPT ;  /* 0x0000000b04097292 */ /* 0x000fe4000f8eb808 */
[----:B------:R-:W-:Y:S02]  /*1250*/  IMAD.U32 R0, RZ, RZ, UR11 ;  /* 0x0000000bff007e24 */ /* 0x000fe4000f8e00ff */
[----:B------:R-:W-:-:S06]  /*1260*/  UIADD3 UR9, UPT, UPT, UR9, UR10, UR5 ;  /* 0x0000000a09097290 */ /* 0x000fcc000fffe005 */
[----:B--2---:R-:W-:-:S05]  /*1270*/  VIADD R5, R8, UR9 ;  /* 0x0000000908057c36 */ /* 0x004fca0008000000 */
[----:B----4-:R-:W-:Y:S02]  /*1280*/  SHF.L.U32 R2, R5, R2, RZ ;  /* 0x0000000205027219 */ /* 0x010fe400000006ff */
[----:B------:R-:W0:Y:S03]  /*1290*/  LDC.64 R4, c[0x3][0x28] ;  /* 0x00c00a00ff047b82 */ /* 0x000e260000000a00 */
[----:B------:R-:W-:-:S05]  /*12a0*/  VIADD R19, R2, UR11 ;  /* 0x0000000b02137c36 */ /* 0x000fca0008000000 */
[----:B------:R-:W-:-:S04]  /*12b0*/  LOP3.LUT R0, R19, UR8, R0, 0xac, !PT ;  /* 0x0000000813007c12 */ /* 0x000fc8000f8eac00 */
[----:B------:R-:W-:Y:S02]  /*12c0*/  IADD3 R0, PT, PT, R0, UR4, R17 ;  /* 0x0000000400007c10 */ /* 0x000fe4000fffe011 */
[----:B------:R-:W1:Y:S03]  /*12d0*/  LDC.64 R16, c[0x3][0x128] ;  /* 0x00c04a00ff107b82 */ /* 0x000e660000000a00 */
[----:B------:R-:W-:-:S05]  /*12e0*/  IMAD.IADD R0, R0, 0x1, R9 ;  /* 0x0000000100007824 */ /* 0x000fca00078e0209 */
[----:B------:R-:W-:-:S05]  /*12f0*/  SHF.L.U32 R0, R0, R3, RZ ;  /* 0x0000000300007219 */ /* 0x000fca00000006ff */
[----:B------:R-:W-:-:S05]  /*1300*/  IMAD.IADD R0, R19, 0x1, R0 ;  /* 0x0000000113007824 */ /* 0x000fca00078e0200 */
[----:B------:R-:W-:-:S04]  /*1310*/  LOP3.LUT R3, R0, UR11, R19, 0xac, !PT ;  /* 0x0000000b00037c12 */ /* 0x000fc8000f8eac13 */
[----:B0-----:R-:W-:-:S05]  /*1320*/  IADD3 R3, PT, PT, R3, UR8, R4 ;  /* 0x0000000803037c10 */ /* 0x001fca000fffe004 */
[----:B------:R-:W-:-:S05]  /*1330*/  IMAD.IADD R3, R3, 0x1, R10 ;  /* 0x0000000103037824 */ /* 0x000fca00078e020a */
[----:B-1----:R-:W-:-:S05]  /*1340*/  SHF.L.U32 R3, R3, R16, RZ ;  /* 0x0000001003037219 */ /* 0x002fca00000006ff */
[----:B------:R-:W-:Y:S02]  /*1350*/  IMAD.IADD R21, R0, 0x1, R3 ;  /* 0x0000000100157824 */ /* 0x000fe400078e0203 */
[----:B------:R-:W0:Y:S03]  /*1360*/  LDC.64 R2, c[0x3][0x30] ;  /* 0x00c00c00ff027b82 */ /* 0x000e260000000a00 */
[----:B------:R-:W-:-:S04]  /*1370*/  LOP3.LUT R4, R19, R21, R0, 0xb8, !PT ;  /* 0x0000001513047212 */ /* 0x000fc800078eb800 */
[----:B------:R-:W-:Y:S02]  /*1380*/  IADD3 R16, PT, PT, R4, UR11, R5 ;  /* 0x0000000b04107c10 */ /* 0x000fe4000fffe005 */
[----:B------:R-:W1:Y:S03]  /*1390*/  LDC.64 R4, c[0x3][0x130] ;  /* 0x00c04c00ff047b82 */ /* 0x000e660000000a00 */
[----:B------:R-:W-:-:S05]  /*13a0*/  IMAD.IADD R16, R16, 0x1, R11 ;  /* 0x0000000110107824 */ /* 0x000fca00078e020b */
[----:B------:R-:W-:-:S05]  /*13b0*/  SHF.L.U32 R16, R16, R17, RZ ;  /* 0x0000001110107219 */ /* 0x000fca00000006ff */
[----:B------:R-:W-:-:S05]  /*13c0*/  IMAD.IADD R18, R21, 0x1, R16 ;  /* 0x0000000115127824 */ /* 0x000fca00078e0210 */
[----:B------:R-:W-:-:S04]  /*13d0*/  LOP3.LUT R16, R0, R18, R21, 0xb8, !PT ;  /* 0x0000001200107212 */ /* 0x000fc800078eb815 */
[----:B0-----:R-:W-:Y:S02]  /*13e0*/  IADD3 R19, PT, PT, R16, R2, R19 ;  /* 0x0000000210137210 */ /* 0x001fe40007ffe013 */
[----:B------:R-:W0:Y:S03]  /*13f0*/  LDC.64 R16, c[0x3][0x38] ;  /* 0x00c00e00ff107b82 */ /* 0x000e260000000a00 */
[----:B------:R-:W-:-:S05]  /*1400*/  IMAD.IADD R19, R19, 0x1, R12 ;  /* 0x0000000113137824 */ /* 0x000fca00078e020c */
[----:B-1----:R-:W-:-:S05]  /*1410*/  SHF.L.U32 R19, R19, R4, RZ ;  /* 0x0000000413137219 */ /* 0x002fca00000006ff */
[----:B------:R-:W-:-:S05]  /*1420*/  IMAD.IADD R19, R18, 0x1, R19 ;  /* 0x0000000112137824 */ /* 0x000fca00078e0213 */
[----:B------:R-:W-:-:S04]  /*1430*/  LOP3.LUT R2, R21, R19, R18, 0xb8, !PT ;  /* 0x0000001315027212 */ /* 0x000fc800078eb812 */
[----:B------:R-:W-:Y:S02]  /*1440*/  IADD3 R0, PT, PT, R2, R3, R0 ;  /* 0x0000000302007210 */ /* 0x000fe40007ffe000 */
        /* <DEDUP_REMOVED lines=17> */
[----:B0-----:R-:W-:-:S05]  /*1560*/  IADD3 R2, PT, PT, R2, R4, R19 ;  /* 0x0000000402027210 */ /* 0x001fca0007ffe013 */
[----:B------:R-:W-:-:S05]  /*1570*/  VIADD R3, R2, UR23 ;  /* 0x0000001702037c36 */ /* 0x000fca0008000000 */
[----:B-1----:R-:W-:-:S05]  /*1580*/  SHF.L.U32 R3, R3, R16, RZ ;  /* 0x0000001003037219 */ /* 0x002fca00000006ff */
[C---:B------:R-:W-:Y:S02]  /*1590*/  IMAD.IADD R19, R18.reuse, 0x1, R3 ;  /* 0x0000000112137824 */ /* 0x040fe400078e0203 */
[----:B------:R-:W0:Y:S03]  /*15a0*/  LDC.64 R2, c[0x3][0x48] ;  /* 0x00c01200ff027b82 */ /* 0x000e260000000a00 */
        /* <DEDUP_REMOVED lines=8> */
[----:B------:R-:W-:-:S05]  /*1630*/  IMAD.IADD R17, R2, 0x1, R11 ;  /* 0x0000000102117824 */ /* 0x000fca00078e020b */
[----:B-1----:R-:W-:-:S05]  /*1640*/  SHF.L.U32 R17, R17, R4, RZ ;  /* 0x0000000411117219 */ /* 0x002fca00000006ff */
[C---:B------:R-:W-:Y:S02]  /*1650*/  IMAD.IADD R21, R0.reuse, 0x1, R17 ;  /* 0x0000000100157824 */ /* 0x040fe400078e0211 */
[----:B------:R-:W0:Y:S03]  /*1660*/  LDC.64 R16, c[0x3][0x50] ;  /* 0x00c01400ff107b82 */ /* 0x000e260000000a00 */
[----:B------:R-:W-:-:S04]  /*1670*/  LOP3.LUT R2, R0, R19, R21, 0xb8, !PT ;  /* 0x0000001300027212 */ /* 0x000fc800078eb815 */
[----:B------:R-:W-:Y:S02]  /*1680*/  IADD3 R18, PT, PT, R2, R3, R18 ;  /* 0x0000000302127210 */ /* 0x000fe40007ffe012 */
[----:B------:R-:W1:Y:S03]  /*1690*/  LDC.64 R2, c[0x3][0x150] ;  /* 0x00c05400ff027b82 */ /* 0x000e660000000a00 */
[----:B------:R-:W-:-:S05]  /*16a0*/  VIADD R18, R18, UR22 ;  /* 0x0000001612127c36 */ /* 0x000fca0008000000 */
        /* <DEDUP_REMOVED lines=78> */
[----:B------:R-:W-:Y:S02]  /*1b90*/  IMAD.IADD R19, R18, 0x1, R5 ;  /* 0x0000000112137824 */ /* 0x000fe400078e0205 */
        /* <DEDUP_REMOVED lines=112> */
[----:B------:R-:W-:-:S05]  /*22a0*/  VIADD R2, R2, UR16 ;  /* 0x0000001002027c36 */ /* 0x000fca0008000000 */
        /* <DEDUP_REMOVED lines=12> */
[----:B------:R-:W-:Y:S02]  /*2370*/  SHF.L.U32 R0, R0, R17, RZ ;  /* 0x0000001100007219 */ /* 0x000fe400000006ff */
[----:B------:R-:W2:Y:S03]  /*2380*/  LDC.64 R16, c[0x3][0xe0] ;  /* 0x00c03800ff107b82 */ /* 0x000ea60000000a00 */
[----:B------:R-:W-:-:S05]  /*2390*/  IMAD.IADD R0, R19, 0x1, R0 ;  /* 0x0000000113007824 */ /* 0x000fca00078e0200 */
[----:B------:R-:W-:-:S04]  /*23a0*/  LOP3.LUT R12, R19, R0, R14, 0x2d, !PT ;  /* 0x00000000130c7212 */ /* 0x000fc800078e2d0e */
[----:B0-----:R-:W-:-:S05]  /*23b0*/  IADD3 R7, PT, PT, R12, R2, R7 ;  /* 0x000000020c077210 */ /* 0x001fca0007ffe007 */
[----:B------:R-:W-:-:S05]  /*23c0*/  IMAD.IADD R7, R7, 0x1, R10 ;  /* 0x0000000107077824 */ /* 0x000fca00078e020a */
[----:B-1----:R-:W-:-:S05]  /*23d0*/  SHF.L.U32 R7, R7, R4, RZ ;  /* 0x0000000407077219 */ /* 0x002fca00000006ff */
[----:B------:R-:W-:-:S05]  /*23e0*/  IMAD.IADD R7, R0, 0x1, R7 ;  /* 0x0000000100077824 */ /* 0x000fca00078e0207 */
[----:B------:R-:W-:-:S04]  /*23f0*/  LOP3.LUT R2, R0, R7, R19, 0x2d, !PT ;  /* 0x0000000700027212 */ /* 0x000fc800078e2d13 */
[----:B------:R-:W-:Y:S02]  /*2400*/  IADD3 R14, PT, PT, R2, R3, R14 ;  /* 0x00000003020e7210 */ /* 0x000fe40007ffe00e */
[----:B------:R-:W0:Y:S03]  /*2410*/  LDC.64 R2, c[0x3][0x1e0] ;  /* 0x00c07800ff027b82 */ /* 0x000e260000000a00 */
[----:B------:R-:W-:-:S05]  /*2420*/  VIADD R14, R14, UR23 ;  /* 0x000000170e0e7c36 */ /* 0x000fca0008000000 */
[----:B------:R-:W-:-:S05]  /*2430*/  SHF.L.U32 R10, R14, R5, RZ ;  /* 0x000000050e0a7219 */ /* 0x000fca00000006ff */
[----:B------:R-:W-:-:S05]  /*2440*/  IMAD.IADD R10, R7, 0x1, R10 ;  /* 0x00000001070a7824 */ /* 0x000fca00078e020a */
[----:B------:R-:W-:-:S04]  /*2450*/  LOP3.LUT R4, R7, R10, R0, 0x2d, !PT ;  /* 0x0000000a07047212 */ /* 0x000fc800078e2d00 */
[----:B--2---:R-:W-:Y:S02]  /*2460*/  IADD3 R19, PT, PT, R4, R16, R19 ;  /* 0x0000001004137210 */ /* 0x004fe40007ffe013 */
[----:B------:R-:W1:Y:S03]  /*2470*/  LDC.64 R4, c[0x3][0xe8] ;  /* 0x00c03a00ff047b82 */ /* 0x000e660000000a00 */
[----:B------:R-:W-:-:S05]  /*2480*/  IMAD.IADD R19, R8, 0x1, R19 ;  /* 0x0000000108137824 */ /* 0x000fca00078e0213 */
[----:B0-----:R-:W-:-:S05]  /*2490*/  SHF.L.U32 R19, R19, R2, RZ ;  /* 0x0000000213137219 */ /* 0x001fca00000006ff */
[----:B------:R-:W-:-:S05]  /*24a0*/  IMAD.IADD R19, R10, 0x1, R19 ;  /* 0x000000010a137824 */ /* 0x000fca00078e0213 */
[----:B------:R-:W-:-:S04]  /*24b0*/  LOP3.LUT R2, R10, R19, R7, 0x2d, !PT ;  /* 0x000000130a027212 */ /* 0x000fc800078e2d07 */
[----:B------:R-:W-:Y:S02]  /*24c0*/  IADD3 R2, PT, PT, R2, R17, R0 ;  /* 0x0000001102027210 */ /* 0x000fe40007ffe000 */
[----:B------:R-:W0:Y:S03]  /*24d0*/  LDC.64 R16, c[0x3][0x1e8] ;  /* 0x00c07a00ff107b82 */ /* 0x000e260000000a00 */
[----:B------:R-:W-:-:S05]  /*24e0*/  IMAD.IADD R2, R2, 0x1, R15 ;  /* 0x0000000102027824 */ /* 0x000fca00078e020f */
[----:B------:R-:W-:-:S05]  /*24f0*/  SHF.L.U32 R0, R2, R3, RZ ;  /* 0x0000000302007219 */ /* 0x000fca00000006ff */
[----:B------:R-:W-:-:S05]  /*2500*/  IMAD.IADD R0, R19, 0x1, R0 ;  /* 0x0000000113007824 */ /* 0x000fca00078e0200 */
[----:B------:R-:W-:-:S04]  /*2510*/  LOP3.LUT R2, R19, R0, R10, 0x2d, !PT ;  /* 0x0000000013027212 */ /* 0x000fc800078e2d0a */
[----:B-1----:R-:W-:Y:S02]  /*2520*/  IADD3 R7, PT, PT, R2, R4, R7 ;  /* 0x0000000402077210 */ /* 0x002fe40007ffe007 */
        /* <DEDUP_REMOVED lines=11> */
[----:B-1----:R-:W-:-:S05]  /*25e0*/  IADD3 R2, PT, PT, R6, R2, R19 ;  /* 0x0000000206027210 */ /* 0x002fca0007ffe013 */
[----:B------:R-:W-:-:S05]  /*25f0*/  VIADD R7, R2, UR14 ;  /* 0x0000000e02077c36 */ /* 0x000fca0008000000 */
[----:B0-----:R-:W-:-:S05]  /*2600*/  SHF.L.U32 R7, R7, R4, RZ ;  /* 0x0000000407077219 */ /* 0x001fca00000006ff */
[C---:B------:R-:W-:Y:S02]  /*2610*/  IMAD.IADD R13, R8.reuse, 0x1, R7 ;  /* 0x00000001080d7824 */ /* 0x040fe400078e0207 */
[----:B------:R-:W0:Y:S03]  /*2620*/  LDC.64 R6, c[0x3][0xf8] ;  /* 0x00c03e00ff067b82 */ /* 0x000e260000000a00 */
[----:B------:R-:W-:-:S04]  /*2630*/  LOP3.LUT R2, R8, R13, R15, 0x2d, !PT ;  /* 0x0000000d08027212 */ /* 0x000fc800078e2d0f */
[----:B------:R-:W-:Y:S02]  /*2640*/  IADD3 R0, PT, PT, R2, R3, R0 ;  /* 0x0000000302007210 */ /* 0x000fe40007ffe000 */
[----:B------:R-:W1:Y:S03]  /*2650*/  LDC.64 R2, c[0x3][0x1f8] ;  /* 0x00c07e00ff027b82 */ /* 0x000e660000000a00 */
[----:B------:R-:W-:-:S05]  /*2660*/  IMAD.IADD R0, R0, 0x1, R11 ;  /* 0x0000000100007824 */ /* 0x000fca00078e020b */
[----:B------:R-:W-:Y:S01]  /*2670*/  SHF.L.U32 R0, R0, R5, RZ ;  /* 0x0000000500007219 */ /* 0x000fe200000006ff */
[----:B------:R-:W2:Y:S04]  /*2680*/  LDC.64 R10, c[0x3][0x200] ;  /* 0x00c08000ff0a7b82 */ /* 0x000ea80000000a00 */
[----:B------:R-:W-:-:S05]  /*2690*/  IMAD.IADD R0, R13, 0x1, R0 ;  /* 0x000000010d007824 */ /* 0x000fca00078e0200 */
[----:B------:R-:W-:-:S04]  /*26a0*/  LOP3.LUT R4, R13, R0, R8, 0x2d, !PT ;  /* 0x000000000d047212 */ /* 0x000fc800078e2d08 */
[----:B0-----:R-:W-:-:S05]  /*26b0*/  IADD3 R4, PT, PT, R4, R6, R15 ;  /* 0x0000000604047210 */ /* 0x001fca0007ffe00f */
[----:B------:R-:W-:-:S05]  /*26c0*/  VIADD R5, R4, UR24 ;  /* 0x0000001804057c36 */ /* 0x000fca0008000000 */
[----:B-1----:R-:W-:Y:S02]  /*26d0*/  SHF.L.U32 R15, R5, R2, RZ ;  /* 0x00000002050f7219 */ /* 0x002fe400000006ff */
[----:B------:R-:W0:Y:S03]  /*26e0*/  LDC.64 R4, c[0x0][0x390] ;  /* 0x0000e400ff047b82 */ /* 0x000e260000000a00 */
[----:B------:R-:W-:-:S05]  /*26f0*/  IMAD.IADD R2, R0, 0x1, R15 ;  /* 0x0000000100027824 */ /* 0x000fca00078e020f */
[----:B------:R-:W-:Y:S01]  /*2700*/  LOP3.LUT R6, R0, R2, R13, 0x2d, !PT ;  /* 0x0000000200067212 */ /* 0x000fe200078e2d0d */
[----:B--2---:R-:W-:-:S03]  /*2710*/  IMAD.IADD R13, R13, 0x1, R10 ;  /* 0x000000010d0d7824 */ /* 0x004fc600078e020a */
[----:B------:R-:W-:Y:S01]  /*2720*/  IADD3 R6, PT, PT, R6, R7, R8 ;  /* 0x0000000706067210 */ /* 0x000fe20007ffe008 */
[----:B------:R-:W-:-:S04]  /*2730*/  VIADD R7, R0, UR7 ;  /* 0x0000000700077c36 */ /* 0x000fc80008000000 */
[----:B------:R-:W-:-:S05]  /*2740*/  IMAD.IADD R6, R6, 0x1, R9 ;  /* 0x0000000106067824 */ /* 0x000fca00078e0209 */
[----:B------:R-:W-:Y:S01]  /*2750*/  SHF.L.U32 R6, R6, R3, RZ ;  /* 0x0000000306067219 */ /* 0x000fe200000006ff */
[----:B------:R-:W-:Y:S01]  /*2760*/  VIADD R3, R2, UR6 ;  /* 0x0000000602037c36 */ /* 0x000fe20008000000 */
[----:B0-----:R-:W-:Y:S02]  /*2770*/  STG.E desc[UR20][R4.64], R13 ;  /* 0x0000000d04007986 */ /* 0x001fe4000c101914 */
[----:B------:R-:W-:Y:S02]  /*2780*/  IADD3 R11, PT, PT, R6, R11, R2 ;  /* 0x0000000b060b7210 */ /* 0x000fe40007ffe002 */
[----:B------:R-:W-:Y:S04]  /*2790*/  STG.E desc[UR20][R4.64+0xc], R7 ;  /* 0x00000c0704007986 */ /* 0x000fe8000c101914 */
[----:B------:R-:W-:Y:S04]  /*27a0*/  STG.E desc[UR20][R4.64+0x8], R3 ;  /* 0x0000080304007986 */ /* 0x000fe8000c101914 */
[----:B------:R-:W-:Y:S01]  /*27b0*/  STG.E desc[UR20][R4.64+0x4], R11 ;  /* 0x0000040b04007986 */ /* 0x000fe2000c101914 */
[----:B------:R-:W-:Y:S05]  /*27c0*/  EXIT ;  /* 0x000000000000794d */ /* 0x000fea0003800000 */
.L_x_6:
[----:B------:R-:W-:-:S00]  /*27d0*/  BRA `(.L_x_6) ;  /* 0xfffffffc00fc7947 */ /* 0x000fc0000383ffff */
[----:B------:R-:W-:-:S00]  /*27e0*/  NOP ;  /* 0x0000000000007918 */ /* 0x000fc00000000000 */
        /* <DEDUP_REMOVED lines=9> */
.L_x_14:


//--------------------- .text._Z14computeManyMD5PKciiPi --------------------------
	.section	.text._Z14computeManyMD5PKciiPi,"ax",@progbits
	.align	128
        .global         _Z14computeManyMD5PKciiPi
        .type           _Z14computeManyMD5PKciiPi,@function
        .size           _Z14computeManyMD5PKciiPi,(.L_x_15 - _Z14computeManyMD5PKciiPi)
        .other          _Z14computeManyMD5PKciiPi,@"STO_CUDA_ENTRY STV_DEFAULT"
_Z14computeManyMD5PKciiPi:
.text._Z14computeManyMD5PKciiPi:
[----:B------:R-:W0:Y:S01]  /*0000*/  LDC R1, c[0x0][0x37c] ;  /* 0x0000df00ff017b82 */ /* 0x000e220000000800 */
[----:B------:R-:W1:Y:S01]  /*0010*/  S2R R16, SR_TID.X ;  /* 0x0000000000107919 */ /* 0x000e620000002100 */
[----:B------:R-:W2:Y:S01]  /*0020*/  LDCU UR4, c[0x0][0x2fc] ;  /* 0x00005f80ff0477ac */ /* 0x000ea20008000800 */
[----:B0-----:R-:W-:Y:S01]  /*0030*/  VIADD R1, R1, 0xffffffa0 ;  /* 0xffffffa001017836 */ /* 0x001fe20000000000 */
[----:B------:R-:W1:Y:S01]  /*0040*/  S2R R17, SR_CTAID.X ;  /* 0x0000000000117919 */ /* 0x000e620000002500 */
[----:B------:R-:W1:Y:S01]  /*0050*/  LDCU UR5, c[0x0][0x360] ;  /* 0x00006c00ff0577ac */ /* 0x000e620008000800 */
[----:B------:R-:W0:Y:S01]  /*0060*/  LDCU UR6, c[0x0][0x388] ;  /* 0x00007100ff0677ac */ /* 0x000e220008000800 */
[----:B-1----:R-:W-:-:S05]  /*0070*/  IMAD R16, R17, UR5, R16 ;  /* 0x0000000511107c24 */ /* 0x002fca000f8e0210 */
[----:B0-----:R-:W-:-:S13]  /*0080*/  ISETP.GT.AND P0, PT, R16, UR6, PT ;  /* 0x0000000610007c0c */ /* 0x001fda000bf04270 */
[----:B--2---:R-:W-:Y:S05]  /*0090*/  @P0 EXIT ;  /* 0x000000000000094d */ /* 0x004fea0003800000 */
[----:B------:R-:W0:Y:S01]  /*00a0*/  LDC R25, c[0x0][0x38c] ;  /* 0x0000e300ff197b82 */ /* 0x000e220000000800 */
[----:B------:R1:W-:Y:S01]  /*00b0*/  STL.128 [R1], RZ ;  /* 0x000000ff01007387 */ /* 0x0003e20000100c00 */
[----:B------:R-:W2:Y:S03]  /*00c0*/  LDCU.64 UR36, c[0x0][0x358] ;  /* 0x00006b00ff2477ac */ /* 0x000ea60008000a00 */
[----:B------:R1:W-:Y:S04]  /*00d0*/  STL.128 [R1+0x10], RZ ;  /* 0x000010ff01007387 */ /* 0x0003e80000100c00 */
[----:B------:R1:W-:Y:S04]  /*00e0*/  STL.128 [R1+0x20], RZ ;  /* 0x000020ff01007387 */ /* 0x0003e80000100c00 */
[----:B------:R1:W-:Y:S01]  /*00f0*/  STL.128 [R1+0x30], RZ ;  /* 0x000030ff01007387 */ /* 0x0003e20000100c00 */
[----:B0-----:R-:W-:-:S13]  /*0100*/  ISETP.GE.AND P0, PT, R25, 0x1, PT ;  /* 0x000000011900780c */ /* 0x001fda0003f06270 */
[----:B-12---:R-:W-:Y:S05]  /*0110*/  @!P0 BRA `(.L_x_7) ;  /* 0x0000000400f88947 */ /* 0x006fea0003800000 */
[C---:B------:R-:W-:Y:S01]  /*0120*/  ISETP.GE.U32.AND P1, PT, R25.reuse, 0x8, PT ;  /* 0x000000081900780c */ /* 0x040fe20003f26070 */
[----:B------:R-:W-:Y:S01]  /*0130*/  IMAD R3, R16, R25, RZ ;  /* 0x0000001910037224 */ /* 0x000fe200078e02ff */
[----:B------:R-:W-:Y:S01]  /*0140*/  LOP3.LUT R19, R25, 0x7, RZ, 0xc0, !PT ;  /* 0x0000000719137812 */ /* 0x000fe200078ec0ff */
[----:B------:R-:W-:-:S03]  /*0150*/  IMAD.MOV.U32 R2, RZ, RZ, RZ ;  /* 0x000000ffff027224 */ /* 0x000fc600078e00ff */
[----:B------:R-:W-:Y:S02]  /*0160*/  ISETP.NE.AND P0, PT, R19, RZ, PT ;  /* 0x000000ff1300720c */ /* 0x000fe40003f05270 */
[----:B------:R-:W-:-:S05]  /*0170*/  SHF.R.S32.HI R11, RZ, 0x1f, R3 ;  /* 0x0000001fff0b7819 */ /* 0x000fca0000011403 */
[----:B------:R-:W-:Y:S06]  /*0180*/  @!P1 BRA `(.L_x_8) ;  /* 0x0000000000849947 */ /* 0x000fec0003800000 */
[----:B------:R-:W0:Y:S01]  /*0190*/  LDCU.64 UR6, c[0x0][0x380] ;  /* 0x00007000ff0677ac */ /* 0x000e220008000a00 */
[----:B------:R-:W-:Y:S01]  /*01a0*/  LOP3.LUT R2, R25, 0x7ffffff8, RZ, 0xc0, !PT ;  /* 0x7ffffff819027812 */ /* 0x000fe200078ec0ff */
[----:B------:R-:W-:-:S04]  /*01b0*/  IMAD.MOV.U32 R0, RZ, RZ, R1 ;  /* 0x000000ffff007224 */ /* 0x000fc800078e0001 */
[----:B------:R-:W-:Y:S01]  /*01c0*/  IMAD.MOV R8, RZ, RZ, -R2 ;  /* 0x000000ffff087224 */ /* 0x000fe200078e0a02 */
[----:B0-----:R-:W-:-:S04]  /*01d0*/  IADD3 R4, P1, PT, R3, UR6, RZ ;  /* 0x0000000603047c10 */ /* 0x001fc8000ff3e0ff */
[----:B------:R-:W-:-:S04]  /*01e0*/  IADD3 R4, P2, PT, R4, 0x3, RZ ;  /* 0x0000000304047810 */ /* 0x000fc80007f5e0ff */
[----:B------:R-:W-:-:S09]  /*01f0*/  IADD3.X R5, PT, PT, RZ, UR7, R11, P2, P1 ;  /* 0x00000007ff057c10 */ /* 0x000fd200097e240b */
.L_x_9:
[----:B------:R-:W2:Y:S04]  /*0200*/  LDG.E.S8 R15, desc[UR36][R4.64+0x2] ;  /* 0x00000224040f7981 */ /* 0x000ea8000c1e1300 */
[----:B------:R-:W3:Y:S04]  /*0210*/  LDG.E.S8 R10, desc[UR36][R4.64+-0x2] ;  /* 0xfffffe24040a7981 */ /* 0x000ee8000c1e1300 */
[----:B------:R-:W4:Y:S04]  /*0220*/  LDL.64 R6, [R0] ;  /* 0x0000000000067983 */ /* 0x000f280000100a00 */
[----:B------:R-:W4:Y:S04]  /*0230*/  LDG.E.S8 R14, desc[UR36][R4.64+0x1] ;  /* 0x00000124040e7981 */ /* 0x000f28000c1e1300 */
[----:B------:R-:W5:Y:S04]  /*0240*/  LDG.E.S8 R9, desc[UR36][R4.64+-0x3] ;  /* 0xfffffd2404097981 */ /* 0x000f68000c1e1300 */
[----:B------:R-:W5:Y:S04]  /*0250*/  LDG.E.S8 R12, desc[UR36][R4.64+-0x1] ;  /* 0xffffff24040c7981 */ /* 0x000f68000c1e1300 */
[----:B------:R-:W5:Y:S04]  /*0260*/  LDG.E.U8 R13, desc[UR36][R4.64] ;  /* 0x00000024040d7981 */ /* 0x000f68000c1e1100 */
[----:B------:R-:W5:Y:S04]  /*0270*/  LDG.E.S8 R18, desc[UR36][R4.64+0x3] ;  /* 0x0000032404127981 */ /* 0x000f68000c1e1300 */
[----:B------:R0:W5:Y:S01]  /*0280*/  LDG.E.U8 R20, desc[UR36][R4.64+0x4] ;  /* 0x0000042404147981 */ /* 0x000162000c1e1100 */
[----:B------:R-:W-:-:S05]  /*0290*/  VIADD R8, R8, 0x8 ;  /* 0x0000000808087836 */ /* 0x000fca0000000000 */
[----:B------:R-:W-:Y:S02]  /*02a0*/  ISETP.NE.AND P1, PT, R8, RZ, PT ;  /* 0x000000ff0800720c */ /* 0x000fe40003f25270 */
[----:B0-----:R-:W-:-:S05]  /*02b0*/  IADD3 R4, P2, PT, R4, 0x8, RZ ;  /* 0x0000000804047810 */ /* 0x001fca0007f5e0ff */
[----:B------:R-:W-:Y:S02]  /*02c0*/  IMAD.X R5, RZ, RZ, R5, P2 ;  /* 0x000000ffff057224 */ /* 0x000fe400010e0605 */
[----:B--2---:R-:W-:Y:S02]  /*02d0*/  IMAD.SHL.U32 R15, R15, 0x100, RZ ;  /* 0x000001000f0f7824 */ /* 0x004fe400078e00ff */
[----:B---3--:R-:W-:-:S03]  /*02e0*/  IMAD.SHL.U32 R10, R10, 0x100, RZ ;  /* 0x000001000a0a7824 */ /* 0x008fc600078e00ff */
[----:B----4-:R-:W-:Y:S02]  /*02f0*/  LOP3.LUT R14, R15, R7, R14, 0xfe, !PT ;  /* 0x000000070f0e7212 */ /* 0x010fe400078efe0e */
[----:B-----5:R-:W-:Y:S01]  /*0300*/  LOP3.LUT R6, R10, R6, R9, 0xfe, !PT ;  /* 0x000000060a067212 */ /* 0x020fe200078efe09 */
[----:B------:R-:W-:Y:S02]  /*0310*/  IMAD.U32 R7, R12, 0x10000, RZ ;  /* 0x000100000c077824 */ /* 0x000fe400078e00ff */
[----:B------:R-:W-:Y:S02]  /*0320*/  IMAD.SHL.U32 R13, R13, 0x1000000, RZ ;  /* 0x010000000d0d7824 */ /* 0x000fe400078e00ff */
[----:B------:R-:W-:Y:S02]  /*0330*/  IMAD.U32 R9, R18, 0x10000, RZ ;  /* 0x0001000012097824 */ /* 0x000fe400078e00ff */
[----:B------:R-:W-:Y:S01]  /*0340*/  IMAD.SHL.U32 R20, R20, 0x1000000, RZ ;  /* 0x0100000014147824 */ /* 0x000fe200078e00ff */
[----:B------:R-:W-:-:S04]  /*0350*/  LOP3.LUT R6, R13, R7, R6, 0xfe, !PT ;  /* 0x000000070d067212 */ /* 0x000fc800078efe06 */
[----:B------:R-:W-:-:S05]  /*0360*/  LOP3.LUT R7, R20, R9, R14, 0xfe, !PT ;  /* 0x0000000914077212 */ /* 0x000fca00078efe0e */
[----:B------:R0:W-:Y:S02]  /*0370*/  STL.64 [R0], R6 ;  /* 0x0000000600007387 */ /* 0x0001e40000100a00 */
[----:B0-----:R-:W-:Y:S01]  /*0380*/  VIADD R0, R0, 0x8 ;  /* 0x0000000800007836 */ /* 0x001fe20000000000 */
[----:B------:R-:W-:Y:S06]  /*0390*/  @P1 BRA `(.L_x_9) ;  /* 0xfffffffc00981947 */ /* 0x000fec000383ffff */
.L_x_8:
        /* <DEDUP_REMOVED lines=9> */
[----:B0-----:R-:W-:-:S04]  /*0430*/  IADD3 R4, P1, P2, R2, UR6, R3 ;  /* 0x0000000602047c10 */ /* 0x001fc8000fa3e003 */
[----:B------:R-:W-:-:S05]  /*0440*/  IADD3.X R5, PT, PT, RZ, UR7, R11, P1, P2 ;  /* 0x00000007ff057c10 */ /* 0x000fca0008fe440b */
        /* <DEDUP_REMOVED lines=29> */
[----:B-1----:R-:W-:-:S04]  /*0620*/  LOP3.LUT R7, R8, 0x18, RZ, 0xc0, !PT ;  /* 0x0000001808077812 */ /* 0x002fc800078ec0ff */
[----:B---3--:R-:W-:Y:S01]  /*0630*/  SHF.L.U32 R0, R0, R7, RZ ;  /* 0x0000000700007219 */ /* 0x008fe200000006ff */
[----:B------:R-:W-:-:S03]  /*0640*/  VIADD R2, R2, 0x4 ;  /* 0x0000000402027836 */ /* 0x000fc60000000000 */
[----:B--2---:R-:W-:-:S05]  /*0650*/  LOP3.LUT R0, R0, R9, RZ, 0xfc, !PT ;  /* 0x0000000900007212 */ /* 0x004fca00078efcff */
[----:B------:R0:W-:Y:S02]  /*0660*/  STL [R13], R0 ;  /* 0x000000000d007387 */ /* 0x0001e40000100800 */
.L_x_10:
[----:B------:R-:W-:Y:S05]  /*0670*/  @!P0 BRA `(.L_x_7) ;  /* 0x0000000000a08947 */ /* 0x000fea0003800000 */
[----:B------:R-:W-:Y:S02]  /*0680*/  ISETP.NE.AND P1, PT, R12, 0x1, PT ;  /* 0x000000010c00780c */ /* 0x000fe40003f25270 */
[----:B0-----:R-:W-:-:S04]  /*0690*/  LOP3.LUT R0, R25, 0x1, RZ, 0xc0, !PT ;  /* 0x0000000119007812 */ /* 0x001fc800078ec0ff */
[----:B------:R-:W-:-:S07]  /*06a0*/  ISETP.NE.U32.AND P0, PT, R0, 0x1, PT ;  /* 0x000000010000780c */ /* 0x000fce0003f05070 */
[----:B------:R-:W-:Y:S06]  /*06b0*/  @!P1 BRA `(.L_x_11) ;  /* 0x00000000005c9947 */ /* 0x000fec0003800000 */
[----:B------:R-:W0:Y:S01]  /*06c0*/  LDCU.64 UR6, c[0x0][0x380] ;  /* 0x00007000ff0677ac */ /* 0x000e220008000a00 */
[----:B------:R-:W-:-:S05]  /*06d0*/  LOP3.LUT R0, R2, 0xfffffffc, RZ, 0xc0, !PT ;  /* 0xfffffffc02007812 */ /* 0x000fca00078ec0ff */
[----:B------:R-:W-:-:S05]  /*06e0*/  IMAD.IADD R9, R1, 0x1, R0 ;  /* 0x0000000101097824 */ /* 0x000fca00078e0200 */
[----:B------:R-:W2:Y:S01]  /*06f0*/  LDL R7, [R9] ;  /* 0x0000000009077983 */ /* 0x000ea20000100800 */
[----:B0-----:R-:W-:-:S04]  /*0700*/  IADD3 R4, P1, P2, R2, UR6, R3 ;  /* 0x0000000602047c10 */ /* 0x001fc8000fa3e003 */
[----:B------:R-:W-:-:S05]  /*0710*/  IADD3.X R5, PT, PT, RZ, UR7, R11, P1, P2 ;  /* 0x00000007ff057c10 */ /* 0x000fca0008fe440b */
[----:B------:R-:W3:Y:S01]  /*0720*/  LDG.E.S8 R13, desc[UR36][R4.64] ;  /* 0x00000024040d7981 */ /* 0x000ee2000c1e1300 */
[C---:B------:R-:W-:Y:S02]  /*0730*/  IMAD.SHL.U32 R0, R2.reuse, 0x8, RZ ;  /* 0x0000000802007824 */ /* 0x040fe400078e00ff */
[----:B------:R-:W-:Y:S01]  /*0740*/  VIADD R8, R2, 0x1 ;  /* 0x0000000102087836 */ /* 0x000fe20000000000 */
[----:B------:R-:W4:Y:S02]  /*0750*/  LDG.E.S8 R10, desc[UR36][R4.64+0x1] ;  /* 0x00000124040a7981 */ /* 0x000f24000c1e1300 */
[----:B------:R-:W-:-:S04]  /*0760*/  LOP3.LUT R0, R0, 0x18, RZ, 0xc0, !PT ;  /* 0x0000001800007812 */ /* 0x000fc800078ec0ff */
[----:B---3--:R-:W-:Y:S02]  /*0770*/  SHF.L.U32 R6, R13, R0, RZ ;  /* 0x000000000d067219 */ /* 0x008fe400000006ff */
[----:B------:R-:W-:Y:S02]  /*0780*/  LOP3.LUT R0, R8, 0xfffffffc, RZ, 0xc0, !PT ;  /* 0xfffffffc08007812 */ /* 0x000fe400078ec0ff */
[----:B--2---:R-:W-:-:S03]  /*0790*/  LOP3.LUT R6, R6, R7, RZ, 0xfc, !PT ;  /* 0x0000000706067212 */ /* 0x004fc600078efcff */
[----:B------:R-:W-:Y:S02]  /*07a0*/  IMAD.IADD R7, R1, 0x1, R0 ;  /* 0x0000000101077824 */ /* 0x000fe400078e0200 */
[----:B------:R0:W-:Y:S04]  /*07b0*/  STL [R9], R6 ;  /* 0x0000000609007387 */ /* 0x0001e80000100800 */
[----:B------:R-:W2:Y:S01]  /*07c0*/  LDL R0, [R7] ;  /* 0x0000000007007983 */ /* 0x000ea20000100800 */
[----:B------:R-:W-:-:S05]  /*07d0*/  IMAD.SHL.U32 R8, R8, 0x8, RZ ;  /* 0x0000000808087824 */ /* 0x000fca00078e00ff */
[----:B------:R-:W-:-:S04]  /*07e0*/  LOP3.LUT R13, R8, 0x18, RZ, 0xc0, !PT ;  /* 0x00000018080d7812 */ /* 0x000fc800078ec0ff */
[----:B----4-:R-:W-:Y:S01]  /*07f0*/  SHF.L.U32 R13, R10, R13, RZ ;  /* 0x0000000d0a0d7219 */ /* 0x010fe200000006ff */
[----:B------:R-:W-:-:S03]  /*0800*/  VIADD R2, R2, 0x2 ;  /* 0x0000000202027836 */ /* 0x000fc60000000000 */
[----:B--2---:R-:W-:-:S05]  /*0810*/  LOP3.LUT R0, R13, R0, RZ, 0xfc, !PT ;  /* 0x000000000d007212 */ /* 0x004fca00078efcff */
[----:B------:R0:W-:Y:S02]  /*0820*/  STL [R7], R0 ;  /* 0x0000000007007387 */ /* 0x0001e40000100800 */
.L_x_11:
[----:B------:R-:W-:Y:S05]  /*0830*/  @P0 BRA `(.L_x_7) ;  /* 0x0000000000300947 */ /* 0x000fea0003800000 */
[----:B------:R-:W1:Y:S01]  /*0840*/  LDCU.64 UR6, c[0x0][0x380] ;  /* 0x00007000ff0677ac */ /* 0x000e620008000a00 */
[----:B0-----:R-:W-:-:S05]  /*0850*/  LOP3.LUT R0, R2, 0xfffffffc, RZ, 0xc0, !PT ;  /* 0xfffffffc02007812 */ /* 0x001fca00078ec0ff */
[----:B------:R-:W-:-:S05]  /*0860*/  IMAD.IADD R7, R1, 0x1, R0 ;  /* 0x0000000101077824 */ /* 0x000fca00078e0200 */
[----:B------:R-:W2:Y:S01]  /*0870*/  LDL R0, [R7] ;  /* 0x0000000007007983 */ /* 0x000ea20000100800 */
[----:B-1----:R-:W-:-:S04]  /*0880*/  IADD3 R4, P0, P1, R2, UR6, R3 ;  /* 0x0000000602047c10 */ /* 0x002fc8000f91e003 */
[----:B------:R-:W-:-:S05]  /*0890*/  IADD3.X R5, PT, PT, RZ, UR7, R11, P0, P1 ;  /* 0x00000007ff057c10 */ /* 0x000fca00087e240b */
[----:B------:R-:W3:Y:S01]  /*08a0*/  LDG.E.S8 R4, desc[UR36][R4.64] ;  /* 0x0000002404047981 */ /* 0x000ee2000c1e1300 */
[----:B------:R-:W-:-:S05]  /*08b0*/  IMAD.SHL.U32 R2, R2, 0x8, RZ ;  /* 0x0000000802027824 */ /* 0x000fca00078e00ff */
[----:B------:R-:W-:-:S04]  /*08c0*/  LOP3.LUT R3, R2, 0x18, RZ, 0xc0, !PT ;  /* 0x0000001802037812 */ /* 0x000fc800078ec0ff */
[----:B---3--:R-:W-:-:S04]  /*08d0*/  SHF.L.U32 R3, R4, R3, RZ ;  /* 0x0000000304037219 */ /* 0x008fc800000006ff */
[----:B--2---:R-:W-:-:S05]  /*08e0*/  LOP3.LUT R0, R3, R0, RZ, 0xfc, !PT ;  /* 0x0000000003007212 */ /* 0x004fca00078efcff */
[----:B------:R1:W-:Y:S02]  /*08f0*/  STL [R7], R0 ;  /* 0x0000000007007387 */ /* 0x0003e40000100800 */
.L_x_7:
[----:B01----:R-:W-:Y:S01]  /*0900*/  SHF.R.S32.HI R0, RZ, 0x1f, R25 ;  /* 0x0000001fff007819 */ /* 0x003fe20000011419 */
[----:B------:R-:W-:Y:S01]  /*0910*/  IMAD.MOV.U32 R5, RZ, RZ, 0x1 ;  /* 0x00000001ff057424 */ /* 0x000fe200078e00ff */
[----:B------:R-:W0:Y:S01]  /*0920*/  LDC.64 R18, c[0x3][0x208] ;  /* 0x00c08200ff127b82 */ /* 0x000e220000000a00 */
[----:B------:R-:W1:Y:S01]  /*0930*/  LDCU.128 UR8, c[0x3][URZ] ;  /* 0x00c00000ff0877ac */ /* 0x000e620008000c00 */
[----:B------:R-:W-:Y:S01]  /*0940*/  LEA.HI R0, R0, R25, RZ, 0x2 ;  /* 0x0000001900007211 */ /* 0x000fe200078f10ff */
[----:B------:R-:W2:Y:S03]  /*0950*/  LDCU.128 UR12, c[0x3][0x100] ;  /* 0x00c02000ff0c77ac */ /* 0x000ea60008000c00 */
[----:B------:R-:W-:Y:S01]  /*0960*/  SHF.R.S32.HI R2, RZ, 0x2, R0 ;  /* 0x00000002ff027819 */ /* 0x000fe20000011400 */
[----:B------:R-:W3:Y:S04]  /*0970*/  LDCU.128 UR16, c[0x3][0x10] ;  /* 0x00c00200ff1077ac */ /* 0x000ee80008000c00 */
[----:B------:R-:W-:Y:S01]  /*0980*/  IMAD R26, R2, 0x4, R1 ;  /* 0x00000004021a7824 */ /* 0x000fe200078e0201 */
[----:B------:R-:W4:Y:S04]  /*0990*/  LDCU.128 UR20, c[0x3][0x200] ;  /* 0x00c04000ff1477ac */ /* 0x000f280008000c00 */
[----:B------:R-:W5:Y:S01]  /*09a0*/  LDL R3, [R26] ;  /* 0x000000001a037983 */ /* 0x000f620000100800 */
[----:B------:R-:W-:-:S05]  /*09b0*/  LOP3.LUT R0, R0, 0x1ffffffc, RZ, 0xc0, !PT ;  /* 0x1ffffffc00007812 */ /* 0x000fca00078ec0ff */
[----:B------:R-:W-:-:S04]  /*09c0*/  IMAD.IADD R0, R25, 0x1, -R0 ;  /* 0x0000000119007824 */ /* 0x000fc800078e0a00 */
[----:B------:R-:W-:-:S05]  /*09d0*/  IMAD.SHL.U32 R0, R0, 0x8, RZ ;  /* 0x0000000800007824 */ /* 0x000fca00078e00ff */
[----:B------:R-:W-:-:S04]  /*09e0*/  SHF.L.U32 R0, R5, R0, RZ ;  /* 0x0000000005007219 */ /* 0x000fc800000006ff */
[----:B-----5:R-:W-:Y:S02]  /*09f0*/  LOP3.LUT R27, R3, R0, RZ, 0xfc, !PT ;  /* 0x00000000031b7212 */ /* 0x020fe400078efcff */
[----:B------:R-:W0:Y:S03]  /*0a00*/  LDC.64 R2, c[0x3][0x200] ;  /* 0x00c08000ff027b82 */ /* 0x000e260000000a00 */
[----:B------:R0:W-:Y:S04]  /*0a10*/  STL [R26], R27 ;  /* 0x0000001b1a007387 */ /* 0x0001e80000100800 */
[----:B------:R-:W1:Y:S04]  /*0a20*/  LDL.128 R20, [R1] ;  /* 0x0000000001147983 */ /* 0x000e680000100c00 */
[----:B------:R-:W5:Y:S04]  /*0a30*/  LDL.128 R4, [R1+0x10] ;  /* 0x0000100001047983 */ /* 0x000f680000100c00 */
[----:B------:R-:W4:Y:S01]  /*0a40*/  LDL.128 R8, [R1+0x20] ;  /* 0x0000200001087983 */ /* 0x000f220000100c00 */
[----:B------:R-:W-:-:S05]  /*0a50*/  IMAD.WIDE R24, R25, 0x8, RZ ;  /* 0x0000000819187825 */ /* 0x000fca00078e02ff */
[----:B------:R3:W-:Y:S04]  /*0a60*/  STL.64 [R1+0x38], R24 ;  /* 0x0000381801007387 */ /* 0x0007e80000100a00 */
[----:B------:R-:W4:Y:S01]  /*0a70*/  LDL.128 R12, [R1+0x30] ;  /* 0x00003000010c7983 */ /* 0x000f220000100c00 */
[----:B0-----:R-:W-:-:S05]  /*0a80*/  LOP3.LUT R27, R18, R3, R19, 0xe2, !PT ;  /* 0x00000003121b7212 */ /* 0x001fca00078ee213 */
[----:B------:R-:W-:-:S05]  /*0a90*/  IMAD.IADD R27, R27, 0x1, R2 ;  /* 0x000000011b1b7824 */ /* 0x000fca00078e0202 */
[----:B-1----:R-:W-:-:S04]  /*0aa0*/  IADD3 R27, PT, PT, R20, UR8, R27 ;  /* 0x00000008141b7c10 */ /* 0x002fc8000fffe01b */
[----:B--2---:R-:W-:-:S05]  /*0ab0*/  SHF.L.U32 R0, R27, UR12, RZ ;  /* 0x0000000c1b007c19 */ /* 0x004fca00080006ff */
[----:B------:R-:W-:-:S05]  /*0ac0*/  IMAD.IADD R0, R0, 0x1, R3 ;  /* 0x0000000100007824 */ /* 0x000fca00078e0203 */
[----:B------:R-:W-:-:S05]  /*0ad0*/  LOP3.LUT R2, R0, R3, R18, 0xca, !PT ;  /* 0x0000000300027212 */ /* 0x000fca00078eca12 */
[----:B------:R-:W-:-:S05]  /*0ae0*/  IMAD.IADD R2, R2, 0x1, R19 ;  /* 0x0000000102027824 */ /* 0x000fca00078e0213 */
[----:B------:R-:W-:-:S04]  /*0af0*/  IADD3 R2, PT, PT, R21, UR9, R2 ;  /* 0x0000000915027c10 */ /* 0x000fc8000fffe002 */
[----:B------:R-:W-:-:S05]  /*0b00*/  SHF.L.U32 R19, R2, UR13, RZ ;  /* 0x0000000d02137c19 */ /* 0x000fca00080006ff */
[----:B------:R-:W-:-:S05]  /*0b10*/  IMAD.IADD R19, R0, 0x1, R19 ;  /* 0x0000000100137824 */ /* 0x000fca00078e0213 */
[----:B---3--:R-:W-:-:S05]  /*0b20*/  LOP3.LUT R25, R0, R19, R3, 0xe2, !PT ;  /* 0x0000001300197212 */ /* 0x008fca00078ee203 */
[----:B------:R-:W-:-:S05]  /*0b30*/  IMAD.IADD R25, R25, 0x1, R18 ;  /* 0x0000000119197824 */ /* 0x000fca00078e0212 */
[----:B------:R-:W-:-:S04]  /*0b40*/  IADD3 R25, PT, PT, R22, UR10, R25 ;  /* 0x0000000a16197c10 */ /* 0x000fc8000fffe019 */
[----:B------:R-:W-:-:S05]  /*0b50*/  SHF.L.U32 R2, R25, UR14, RZ ;  /* 0x0000000e19027c19 */ /* 0x000fca00080006ff */
[----:B------:R-:W-:-:S05]  /*0b60*/  IMAD.IADD R2, R19, 0x1, R2 ;  /* 0x0000000113027824 */ /* 0x000fca00078e0202 */
[----:B------:R-:W-:-:S05]  /*0b70*/  LOP3.LUT R18, R19, R2, R0, 0xe2, !PT ;  /* 0x0000000213127212 */ /* 0x000fca00078ee200 */
[----:B------:R-:W-:-:S05]  /*0b80*/  IMAD.IADD R18, R18, 0x1, R3 ;  /* 0x0000000112127824 */ /* 0x000fca00078e0203 */
[----:B------:R-:W-:Y:S01]  /*0b90*/  IADD3 R18, PT, PT, R23, UR11, R18 ;  /* 0x0000000b17127c10 */ /* 0x000fe2000fffe012 */
[----:B------:R-:W0:Y:S03]  /*0ba0*/  LDCU.128 UR8, c[0x3][0x110] ;  /* 0x00c02200ff0877ac */ /* 0x000e260008000c00 */
[----:B------:R-:W-:Y:S01]  /*0bb0*/  SHF.L.U32 R3, R18, UR15, RZ ;  /* 0x0000000f12037c19 */ /* 0x000fe200080006ff */
[----:B------:R-:W1:Y:S04]  /*0bc0*/  LDCU.128 UR12, c[0x3][0x20] ;  /* 0x00c00400ff0c77ac */ /* 0x000e680008000c00 */
[----:B------:R-:W-:-:S05]  /*0bd0*/  IMAD.IADD R3, R2, 0x1, R3 ;  /* 0x0000000102037824 */ /* 0x000fca00078e0203 */
[----:B------:R-:W-:-:S04]  /*0be0*/  LOP3.LUT R25, R2, R3, R19, 0xe2, !PT ;  /* 0x0000000302197212 */ /* 0x000fc800078ee213 */
[----:B------:R-:W-:-:S05]  /*0bf0*/  IADD3 R25, PT, PT, R25, UR16, R0 ;  /* 0x0000001019197c10 */ /* 0x000fca000fffe000 */
[----:B-----5:R-:W-:-:S05]  /*0c00*/  IMAD.IADD R25, R25, 0x1, R4 ;  /* 0x0000000119197824 */ /* 0x020fca00078e0204 */
[----:B0-----:R-:W-:-:S05]  /*0c10*/  SHF.L.U32 R0, R25, UR8, RZ ;  /* 0x0000000819007c19 */ /* 0x001fca00080006ff */
[----:B------:R-:W-:-:S05]  /*0c20*/  IMAD.IADD R0, R3, 0x1, R0 ;  /* 0x0000000103007824 */ /* 0x000fca00078e0200 */
[----:B------:R-:W-:-:S04]  /*0c30*/  LOP3.LUT R18, R3, R0, R2, 0xe2, !PT ;  /* 0x0000000003127212 */ /* 0x000fc800078ee202 */
[----:B------:R-:W-:-:S05]  /*0c40*/  IADD3 R18, PT, PT, R18, UR17, R19 ;  /* 0x0000001112127c10 */ /* 0x000fca000fffe013 */
[----:B------:R-:W-:-:S05]  /*0c50*/  IMAD.IADD R18, R18, 0x1, R5 ;  /* 0x0000000112127824 */ /* 0x000fca00078e0205 */
[----:B------:R-:W-:-:S05]  /*0c60*/  SHF.L.U32 R19, R18, UR9, RZ ;  /* 0x0000000912137c19 */ /* 0x000fca00080006ff */
[----:B------:R-:W-:-:S05]  /*0c70*/  IMAD.IADD R19, R0, 0x1, R19 ;  /* 0x0000000100137824 */ /* 0x000fca00078e0213 */
[----:B------:R-:W-:-:S04]  /*0c80*/  LOP3.LUT R25, R0, R19, R3, 0xe2, !PT ;  /* 0x0000001300197212 */ /* 0x000fc800078ee203 */
[----:B------:R-:W-:-:S05]  /*0c90*/  IADD3 R25, PT, PT, R25, UR18, R2 ;  /* 0x0000001219197c10 */ /* 0x000fca000fffe002 */
[----:B------:R-:W-:-:S05]  /*0ca0*/  IMAD.IADD R25, R25, 0x1, R6 ;  /* 0x0000000119197824 */ /* 0x000fca00078e0206 */
[----:B------:R-:W-:-:S05]  /*0cb0*/  SHF.L.U32 R2, R25, UR10, RZ ;  /* 0x0000000a19027c19 */ /* 0x000fca00080006ff */
[----:B------:R-:W-:-:S05]  /*0cc0*/  IMAD.IADD R2, R19, 0x1, R2 ;  /* 0x0000000113027824 */ /* 0x000fca00078e0202 */
[----:B------:R-:W-:-:S04]  /*0cd0*/  LOP3.LUT R18, R19, R2, R0, 0xe2, !PT ;  /* 0x0000000213127212 */ /* 0x000fc800078ee200 */
[----:B------:R-:W-:Y:S01]  /*0ce0*/  IADD3 R18, PT, PT, R18, UR19, R3 ;  /* 0x0000001312127c10 */ /* 0x000fe2000fffe003 */
[----:B------:R-:W0:Y:S04]  /*0cf0*/  LDCU.128 UR16, c[0x3][0x210] ;  /* 0x00c04200ff1077ac */ /* 0x000e280008000c00 */
[----:B------:R-:W-:-:S05]  /*0d00*/  IMAD.IADD R18, R18, 0x1, R7 ;  /* 0x0000000112127824 */ /* 0x000fca00078e0207 */
[----:B------:R-:W-:Y:S01]  /*0d10*/  SHF.L.U32 R3, R18, UR11, RZ ;  /* 0x0000000b12037c19 */ /* 0x000fe200080006ff */
[----:B------:R-:W2:Y:S04]  /*0d20*/  LDCU.128 UR8, c[0x3][0x120] ;  /* 0x00c02400ff0877ac */ /* 0x000ea80008000c00 */
[----:B------:R-:W-:-:S05]  /*0d30*/  IMAD.IADD R3, R2, 0x1, R3 ;  /* 0x0000000102037824 */ /* 0x000fca00078e0203 */
[----:B------:R-:W-:-:S04]  /*0d40*/  LOP3.LUT R25, R2, R3, R19, 0xe2, !PT ;  /* 0x0000000302197212 */ /* 0x000fc800078ee213 */
[----:B-1----:R-:W-:-:S05]  /*0d50*/  IADD3 R25, PT, PT, R25, UR12, R0 ;  /* 0x0000000c19197c10 */ /* 0x002fca000fffe000 */
[----:B----4-:R-:W-:-:S05]  /*0d60*/  IMAD.IADD R25, R25, 0x1, R8 ;  /* 0x0000000119197824 */ /* 0x010fca00078e0208 */
[----:B--2---:R-:W-:-:S05]  /*0d70*/  SHF.L.U32 R0, R25, UR8, RZ ;  /* 0x0000000819007c19 */ /* 0x004fca00080006ff */
        /* <DEDUP_REMOVED lines=13> */
[----:B------:R-:W1:Y:S04]  /*0e50*/  LDCU.128 UR12, c[0x3][0x30] ;  /* 0x00c00600ff0c77ac */ /* 0x000e680008000c00 */
[----:B------:R-:W-:-:S05]  /*0e60*/  IMAD.IADD R18, R18, 0x1, R11 ;  /* 0x0000000112127824 */ /* 0x000fca00078e020b */
[----:B------:R-:W-:Y:S01]  /*0e70*/  SHF.L.U32 R3, R18, UR11, RZ ;  /* 0x0000000b12037c19 */ /* 0x000fe200080006ff */
[----:B------:R-:W2:Y:S04]  /*0e80*/  LDCU.128 UR8, c[0x3][0x130] ;  /* 0x00c02600ff0877ac */ /* 0x000ea80008000c00 */
[----:B------:R-:W-:-:S05]  /*0e90*/  IMAD.IADD R3, R2, 0x1, R3 ;  /* 0x0000000102037824 */ /* 0x000fca00078e0203 */
[----:B------:R-:W-:-:S04]  /*0ea0*/  LOP3.LUT R25, R2, R3, R19, 0xe2, !PT ;  /* 0x0000000302197212 */ /* 0x000fc800078ee213 */
[----:B-1----:R-:W-:-:S05]  /*0eb0*/  IADD3 R25, PT, PT, R25, UR12, R0 ;  /* 0x0000000c19197c10 */ /* 0x002fca000fffe000 */
[----:B------:R-:W-:-:S05]  /*0ec0*/  IMAD.IADD R25, R25, 0x1, R12 ;  /* 0x0000000119197824 */ /* 0x000fca00078e020c */
        /* <DEDUP_REMOVED lines=265> */
[----:B------:R-:W-:-:S04]  /*1f60*/  IMAD.IADD R0, R3, 0x1, R0 ;  /* 0x0000000103007824 */ /* 0x000fc800078e0200 */
[----:B------:R-:W-:Y:S01]  /*1f70*/  VIADD R19, R0, UR20 ;  /* 0x0000001400137c36 */ /* 0x000fe20008000000 */
        /* <DEDUP_REMOVED lines=10> */
[C---:B------:R-:W-:Y:S01]  /*2020*/  LOP3.LUT R2, R5.reuse, R4, R0, 0x2d, !PT ;  /* 0x0000000405027212 */ /* 0x040fe200078e2d00 */
[----:B------:R-:W-:-:S03]  /*2030*/  VIADD R0, R5, UR23 ;  /* 0x0000001705007c36 */ /* 0x000fc60008000000 */
[----:B------:R-:W-:-:S05]  /*2040*/  IADD3 R2, PT, PT, R2, UR15, R3 ;  /* 0x0000000f02027c10 */ /* 0x000fca000fffe003 */
[----:B------:R-:W-:-:S05]  /*2050*/  IMAD.IADD R2, R2, 0x1, R9 ;  /* 0x0000000102027824 */ /* 0x000fca00078e0209 */
[----:B------:R-:W-:-:S04]  /*2060*/  SHF.L.U32 R3, R2, UR11, RZ ;  /* 0x0000000b02037c19 */ /* 0x000fc800080006ff */
[----:B------:R-:W-:Y:S01]  /*2070*/  IADD3 R2, PT, PT, R3, UR21, R4 ;  /* 0x0000001503027c10 */ /* 0x000fe2000fffe004 */
[----:B------:R-:W-:-:S03]  /*2080*/  VIADD R3, R4, UR22 ;  /* 0x0000001604037c36 */ /* 0x000fc60008000000 */
[----:B0-----:R-:W-:-:S04]  /*2090*/  ISETP.NE.AND P0, PT, R2, UR17, PT ;  /* 0x0000001102007c0c */ /* 0x001fc8000bf05270 */
[----:B------:R-:W-:-:S04]  /*20a0*/  ISETP.NE.OR P0, PT, R19, UR16, P0 ;  /* 0x0000001013007c0c */ /* 0x000fc80008705670 */
[----:B------:R-:W-:-:S04]  /*20b0*/  ISETP.NE.OR P0, PT, R3, UR18, P0 ;  /* 0x0000001203007c0c */ /* 0x000fc80008705670 */
[----:B------:R-:W-:-:S13]  /*20c0*/  ISETP.NE.OR P0, PT, R0, UR19, P0 ;  /* 0x0000001300007c0c */ /* 0x000fda0008705670 */
[----:B------:R-:W-:Y:S05]  /*20d0*/  @P0 EXIT ;  /* 0x000000000000094d */ /* 0x000fea0003800000 */
[----:B------:R-:W0:Y:S01]  /*20e0*/  S2R R18, SR_TID.X ;  /* 0x0000000000127919 */ /* 0x000e220000002100 */
[----:B------:R-:W1:Y:S01]  /*20f0*/  LDC R6, c[0x0][0x2f8] ;  /* 0x0000be00ff067b82 */ /* 0x000e620000000800 */
[----:B------:R-:W-:Y:S01]  /*2100*/  MOV R8, 0x8 ;  /* 0x0000000800087802 */ /* 0x000fe20000000f00 */
[----:B------:R-:W2:Y:S01]  /*2110*/  LDCU.64 UR6, c[0x4][URZ] ;  /* 0x01000000ff0677ac */ /* 0x000ea20008000a00 */
[----:B------:R3:W-:Y:S04]  /*2120*/  STL.64 [R1+0x50], R2 ;  /* 0x0000500201007387 */ /* 0x0007e80000100a00 */
[----:B------:R3:W-:Y:S01]  /*2130*/  STL [R1+0x58], R0 ;  /* 0x0000580001007387 */ /* 0x0007e20000100800 */
[----:B------:R-:W4:Y:S01]  /*2140*/  LDC.64 R8, c[0x4][R8] ;  /* 0x0100000008087b82 */ /* 0x000f220000000a00 */
[----:B--2---:R-:W-:-:S02]  /*2150*/  IMAD.U32 R4, RZ, RZ, UR6 ;  /* 0x00000006ff047e24 */ /* 0x004fc4000f8e00ff */
[----:B------:R-:W-:Y:S01]  /*2160*/  IMAD.U32 R5, RZ, RZ, UR7 ;  /* 0x00000007ff057e24 */ /* 0x000fe2000f8e00ff */
[----:B-1----:R-:W-:-:S04]  /*2170*/  IADD3 R6, P0, P1, R1, 0x40, R6 ;  /* 0x0000004001067810 */ /* 0x002fc8000791e006 */
[----:B------:R-:W-:Y:S01]  /*2180*/  IADD3.X R7, PT, PT, RZ, UR4, RZ, P0, P1 ;  /* 0x00000004ff077c10 */ /* 0x000fe200087e24ff */
[----:B0-----:R3:W-:Y:S08]  /*2190*/  STL.128 [R1+0x40], R16 ;  /* 0x0000401001007387 */ /* 0x0017f00000100c00 */
[----:B------:R-:W-:-:S07]  /*21a0*/  LEPC R20, `(.L_x_12) ;  /* 0x000000001014794e */ /* 0x000fce0000000000 */
[----:B---34-:R-:W-:Y:S05]  /*21b0*/  CALL.ABS.NOINC R8 ;  /* 0x0000000008007343 */ /* 0x018fea0003c00000 */
.L_x_12:
[----:B------:R-:W0:Y:S02]  /*21c0*/  LDC.64 R2, c[0x0][0x390] ;  /* 0x0000e400ff027b82 */ /* 0x000e240000000a00 */
[----:B0-----:R-:W-:Y:S01]  /*21d0*/  STG.E desc[UR36][R2.64], R16 ;  /* 0x0000001002007986 */ /* 0x001fe2000c101924 */
[----:B------:R-:W-:Y:S05]  /*21e0*/  EXIT ;  /* 0x000000000000794d */ /* 0x000fea0003800000 */
.L_x_13:
        /* <DEDUP_REMOVED lines=9> */
.L_x_15:


//--------------------- .nv.global.init           --------------------------
	.section	.nv.global.init,"aw",@progbits
.nv.global.init:
	.type		$str,@object
	.size		$str,(.L_7 - $str)
$str:
        /*0000*/ 	.byte	0x0a, 0x0a, 0x46, 0x6f, 0x75, 0x6e, 0x64, 0x20, 0x70, 0x61, 0x73, 0x73, 0x77, 0x6f, 0x72, 0x64
        /*0010*/ 	.byte	0x0a, 0x54, 0x68, 0x72, 0x65, 0x61, 0x64, 0x20, 0x25, 0x64, 0x20, 0x28, 0x20, 0x25, 0x64, 0x20
        /*0020*/ 	.byte	0x20, 0x25, 0x64, 0x20, 0x29, 0x3a, 0x20, 0x46, 0x69, 0x6e, 0x61, 0x6c, 0x20, 0x41, 0x3a, 0x20
        /*0030*/ 	.byte	0x25, 0x75, 0x2c, 0x20, 0x42, 0x3a, 0x20, 0x25, 0x75, 0x2c, 0x20, 0x43, 0x3a, 0x20, 0x25, 0x75
        /*0040*/ 	.byte	0x2c, 0x20, 0x44, 0x3a, 0x20, 0x25, 0x75, 0x0a, 0x0a, 0x00
.L_7:


//--------------------- .nv.shared.reserved.0     --------------------------
	.section	.nv.shared.reserved.0,"aw",@nobits
	.weak		__nv_reservedSMEM_offset_0_alias
	.size		__nv_reservedSMEM_offset_0_alias, 0, 64
	.other		__nv_reservedSMEM_offset_0_alias,@"STO_CUDA_RESERVED_SHARED STV_DEFAULT"
__nv_reservedSMEM_offset_0_alias:
	.zero		0
	.zero		64


//--------------------- .nv.constant0._Z13computeOneMD5PKciPj --------------------------
	.section	.nv.constant0._Z13computeOneMD5PKciPj,"a",@progbits
	.sectionflags	@""
	.align	4
.nv.constant0._Z13computeOneMD5PKciPj:
	.zero		920


//--------------------- .nv.constant0._Z14computeManyMD5PKciiPi --------------------------
	.section	.nv.constant0._Z14computeManyMD5PKciiPi,"a",@progbits
	.sectionflags	@""
	.align	4
.nv.constant0._Z14computeManyMD5PKciiPi:
	.zero		920


//--------------------- SYMBOLS --------------------------

	.type		.nv.reservedSmem.offset0,@object
	.size		.nv.reservedSmem.offset0,0x4
	.type		vprintf,@function
